//
// Generated by NVIDIA NVVM Compiler
//
// Compiler Build ID: CL-36424714
// Cuda compilation tools, release 13.0, V13.0.88
// Based on NVVM 20.0.0
//

.version 9.0
.target sm_100
.address_size 64

	// .globl	_Z15matmalGPU_naivePfS_S_iii
// _ZZ15matmalGPU_tiledPfS_S_iiiE2As has been demoted
// _ZZ15matmalGPU_tiledPfS_S_iiiE2Bs has been demoted
// _ZZ16matmalGPU_tiled4PfS_S_iiiE2As has been demoted
// _ZZ16matmalGPU_tiled4PfS_S_iiiE2Bs has been demoted
.global .align 1 .b8 _ZN34_INTERNAL_4bf2ffeb_4_k_cu_b4bc84444cuda3std3__436_GLOBAL__N__4bf2ffeb_4_k_cu_b4bc84446ignoreE[1];
.global .align 1 .b8 _ZN34_INTERNAL_4bf2ffeb_4_k_cu_b4bc84444cuda3std3__45__cpo5beginE[1];
.global .align 1 .b8 _ZN34_INTERNAL_4bf2ffeb_4_k_cu_b4bc84444cuda3std3__45__cpo3endE[1];
.global .align 1 .b8 _ZN34_INTERNAL_4bf2ffeb_4_k_cu_b4bc84444cuda3std3__45__cpo6cbeginE[1];
.global .align 1 .b8 _ZN34_INTERNAL_4bf2ffeb_4_k_cu_b4bc84444cuda3std3__45__cpo4cendE[1];
.global .align 1 .b8 _ZN34_INTERNAL_4bf2ffeb_4_k_cu_b4bc84444cuda3std3__419piecewise_constructE[1];
.global .align 1 .b8 _ZN34_INTERNAL_4bf2ffeb_4_k_cu_b4bc84444cuda3std3__48in_placeE[1];
.global .align 1 .b8 _ZN34_INTERNAL_4bf2ffeb_4_k_cu_b4bc84444cuda3std6ranges3__45__cpo4swapE[1];
.global .align 1 .b8 _ZN34_INTERNAL_4bf2ffeb_4_k_cu_b4bc84444cuda3std6ranges3__45__cpo9iter_moveE[1];
.global .align 1 .b8 _ZN34_INTERNAL_4bf2ffeb_4_k_cu_b4bc84444cuda3std6ranges3__45__cpo7advanceE[1];

.visible .entry _Z15matmalGPU_naivePfS_S_iii(
	.param .u64 .ptr .align 1 _Z15matmalGPU_naivePfS_S_iii_param_0,
	.param .u64 .ptr .align 1 _Z15matmalGPU_naivePfS_S_iii_param_1,
	.param .u64 .ptr .align 1 _Z15matmalGPU_naivePfS_S_iii_param_2,
	.param .u32 _Z15matmalGPU_naivePfS_S_iii_param_3,
	.param .u32 _Z15matmalGPU_naivePfS_S_iii_param_4,
	.param .u32 _Z15matmalGPU_naivePfS_S_iii_param_5
)
{
	.reg .pred 	%p<13>;
	.reg .b32 	%r<41>;
	.reg .b32 	%f<68>;
	.reg .b64 	%rd<53>;

	ld.param.u64 	%rd7, [_Z15matmalGPU_naivePfS_S_iii_param_0];
	ld.param.u64 	%rd8, [_Z15matmalGPU_naivePfS_S_iii_param_1];
	ld.param.u64 	%rd6, [_Z15matmalGPU_naivePfS_S_iii_param_2];
	ld.param.u32 	%r20, [_Z15matmalGPU_naivePfS_S_iii_param_3];
	ld.param.u32 	%r18, [_Z15matmalGPU_naivePfS_S_iii_param_4];
	ld.param.u32 	%r19, [_Z15matmalGPU_naivePfS_S_iii_param_5];
	cvta.to.global.u64 	%rd1, %rd8;
	cvta.to.global.u64 	%rd2, %rd7;
	mov.u32 	%r21, %ctaid.y;
	mov.u32 	%r22, %ntid.y;
	mov.u32 	%r23, %tid.y;
	mad.lo.s32 	%r1, %r21, %r22, %r23;
	mov.u32 	%r24, %ctaid.x;
	mov.u32 	%r25, %ntid.x;
	mov.u32 	%r26, %tid.x;
	mad.lo.s32 	%r2, %r24, %r25, %r26;
	setp.ge.s32 	%p1, %r1, %r20;
	setp.ge.s32 	%p2, %r2, %r18;
	or.pred  	%p3, %p1, %p2;
	@%p3 bra 	$L__BB0_14;
	setp.lt.s32 	%p4, %r19, 1;
	mov.f32 	%f67, 0f00000000;
	@%p4 bra 	$L__BB0_13;
	mul.lo.s32 	%r3, %r19, %r1;
	and.b32  	%r4, %r19, 7;
	setp.lt.u32 	%p5, %r19, 8;
	mov.f32 	%f67, 0f00000000;
	mov.b32 	%r39, 0;
	@%p5 bra 	$L__BB0_5;
	and.b32  	%r39, %r19, 2147483640;
	neg.s32 	%r37, %r39;
	shl.b32 	%r7, %r18, 3;
	mul.wide.u32 	%rd9, %r3, 4;
	add.s64 	%rd10, %rd9, %rd2;
	add.s64 	%rd52, %rd10, 16;
	mov.f32 	%f67, 0f00000000;
	mul.wide.s32 	%rd13, %r18, 4;
	mov.u32 	%r36, %r2;
$L__BB0_4:
	.pragma "nounroll";
	ld.global.f32 	%f17, [%rd52+-16];
	mul.wide.s32 	%rd11, %r36, 4;
	add.s64 	%rd12, %rd1, %rd11;
	ld.global.f32 	%f18, [%rd12];
	fma.rn.f32 	%f19, %f17, %f18, %f67;
	ld.global.f32 	%f20, [%rd52+-12];
	add.s64 	%rd14, %rd12, %rd13;
	ld.global.f32 	%f21, [%rd14];
	fma.rn.f32 	%f22, %f20, %f21, %f19;
	ld.global.f32 	%f23, [%rd52+-8];
	add.s64 	%rd15, %rd14, %rd13;
	ld.global.f32 	%f24, [%rd15];
	fma.rn.f32 	%f25, %f23, %f24, %f22;
	ld.global.f32 	%f26, [%rd52+-4];
	add.s64 	%rd16, %rd15, %rd13;
	ld.global.f32 	%f27, [%rd16];
	fma.rn.f32 	%f28, %f26, %f27, %f25;
	ld.global.f32 	%f29, [%rd52];
	add.s64 	%rd17, %rd16, %rd13;
	ld.global.f32 	%f30, [%rd17];
	fma.rn.f32 	%f31, %f29, %f30, %f28;
	ld.global.f32 	%f32, [%rd52+4];
	add.s64 	%rd18, %rd17, %rd13;
	ld.global.f32 	%f33, [%rd18];
	fma.rn.f32 	%f34, %f32, %f33, %f31;
	ld.global.f32 	%f35, [%rd52+8];
	add.s64 	%rd19, %rd18, %rd13;
	ld.global.f32 	%f36, [%rd19];
	fma.rn.f32 	%f37, %f35, %f36, %f34;
	ld.global.f32 	%f38, [%rd52+12];
	add.s64 	%rd20, %rd19, %rd13;
	ld.global.f32 	%f39, [%rd20];
	fma.rn.f32 	%f67, %f38, %f39, %f37;
	add.s32 	%r37, %r37, 8;
	add.s32 	%r36, %r36, %r7;
	add.s64 	%rd52, %rd52, 32;
	setp.ne.s32 	%p6, %r37, 0;
	@%p6 bra 	$L__BB0_4;
$L__BB0_5:
	setp.eq.s32 	%p7, %r4, 0;
	@%p7 bra 	$L__BB0_13;
	and.b32  	%r13, %r19, 3;
	setp.lt.u32 	%p8, %r4, 4;
	@%p8 bra 	$L__BB0_8;
	add.s32 	%r28, %r39, %r3;
	mul.wide.u32 	%rd21, %r28, 4;
	add.s64 	%rd22, %rd2, %rd21;
	ld.global.f32 	%f41, [%rd22];
	mad.lo.s32 	%r29, %r39, %r18, %r2;
	mul.wide.s32 	%rd23, %r29, 4;
	add.s64 	%rd24, %rd1, %rd23;
	ld.global.f32 	%f42, [%rd24];
	fma.rn.f32 	%f43, %f41, %f42, %f67;
	cvt.u64.u32 	%rd25, %r3;
	cvt.u64.u32 	%rd26, %r39;
	add.s64 	%rd27, %rd26, %rd25;
	shl.b64 	%rd28, %rd27, 2;
	add.s64 	%rd29, %rd2, %rd28;
	ld.global.f32 	%f44, [%rd29+4];
	mul.wide.s32 	%rd30, %r18, 4;
	add.s64 	%rd31, %rd24, %rd30;
	ld.global.f32 	%f45, [%rd31];
	fma.rn.f32 	%f46, %f44, %f45, %f43;
	ld.global.f32 	%f47, [%rd29+8];
	add.s64 	%rd32, %rd31, %rd30;
	ld.global.f32 	%f48, [%rd32];
	fma.rn.f32 	%f49, %f47, %f48, %f46;
	ld.global.f32 	%f50, [%rd29+12];
	add.s64 	%rd33, %rd32, %rd30;
	ld.global.f32 	%f51, [%rd33];
	fma.rn.f32 	%f67, %f50, %f51, %f49;
	add.s32 	%r39, %r39, 4;
$L__BB0_8:
	setp.eq.s32 	%p9, %r13, 0;
	@%p9 bra 	$L__BB0_13;
	setp.eq.s32 	%p10, %r13, 1;
	@%p10 bra 	$L__BB0_11;
	add.s32 	%r30, %r39, %r3;
	mul.wide.u32 	%rd34, %r30, 4;
	add.s64 	%rd35, %rd2, %rd34;
	ld.global.f32 	%f53, [%rd35];
	mad.lo.s32 	%r31, %r39, %r18, %r2;
	mul.wide.s32 	%rd36, %r31, 4;
	add.s64 	%rd37, %rd1, %rd36;
	ld.global.f32 	%f54, [%rd37];
	fma.rn.f32 	%f55, %f53, %f54, %f67;
	cvt.u64.u32 	%rd38, %r3;
	cvt.u64.u32 	%rd39, %r39;
	add.s64 	%rd40, %rd39, %rd38;
	shl.b64 	%rd41, %rd40, 2;
	add.s64 	%rd42, %rd2, %rd41;
	ld.global.f32 	%f56, [%rd42+4];
	mul.wide.s32 	%rd43, %r18, 4;
	add.s64 	%rd44, %rd37, %rd43;
	ld.global.f32 	%f57, [%rd44];
	fma.rn.f32 	%f67, %f56, %f57, %f55;
	add.s32 	%r39, %r39, 2;
$L__BB0_11:
	and.b32  	%r32, %r19, 1;
	setp.eq.b32 	%p11, %r32, 1;
	not.pred 	%p12, %p11;
	@%p12 bra 	$L__BB0_13;
	add.s32 	%r33, %r39, %r3;
	mul.wide.u32 	%rd45, %r33, 4;
	add.s64 	%rd46, %rd2, %rd45;
	ld.global.f32 	%f58, [%rd46];
	mad.lo.s32 	%r34, %r39, %r18, %r2;
	mul.wide.s32 	%rd47, %r34, 4;
	add.s64 	%rd48, %rd1, %rd47;
	ld.global.f32 	%f59, [%rd48];
	fma.rn.f32 	%f67, %f58, %f59, %f67;
$L__BB0_13:
	mad.lo.s32 	%r35, %r18, %r1, %r2;
	cvta.to.global.u64 	%rd49, %rd6;
	mul.wide.s32 	%rd50, %r35, 4;
	add.s64 	%rd51, %rd49, %rd50;
	st.global.f32 	[%rd51], %f67;
$L__BB0_14:
	ret;

}
	// .globl	_Z15matmalGPU_tiledPfS_S_iii
.visible .entry _Z15matmalGPU_tiledPfS_S_iii(
	.param .u64 .ptr .align 1 _Z15matmalGPU_tiledPfS_S_iii_param_0,
	.param .u64 .ptr .align 1 _Z15matmalGPU_tiledPfS_S_iii_param_1,
	.param .u64 .ptr .align 1 _Z15matmalGPU_tiledPfS_S_iii_param_2,
	.param .u32 _Z15matmalGPU_tiledPfS_S_iii_param_3,
	.param .u32 _Z15matmalGPU_tiledPfS_S_iii_param_4,
	.param .u32 _Z15matmalGPU_tiledPfS_S_iii_param_5
)
{
	.reg .pred 	%p<26>;
	.reg .b32 	%r<73>;
	.reg .b32 	%f<181>;
	.reg .b64 	%rd<27>;
	// demoted variable
	.shared .align 4 .b8 _ZZ15matmalGPU_tiledPfS_S_iiiE2As[1024];
	// demoted variable
	.shared .align 4 .b8 _ZZ15matmalGPU_tiledPfS_S_iiiE2Bs[1024];
	ld.param.u64 	%rd4, [_Z15matmalGPU_tiledPfS_S_iii_param_0];
	ld.param.u64 	%rd5, [_Z15matmalGPU_tiledPfS_S_iii_param_1];
	ld.param.u32 	%r32, [_Z15matmalGPU_tiledPfS_S_iii_param_3];
	ld.param.u32 	%r33, [_Z15matmalGPU_tiledPfS_S_iii_param_4];
	ld.param.u32 	%r34, [_Z15matmalGPU_tiledPfS_S_iii_param_5];
	cvta.to.global.u64 	%rd1, %rd5;
	cvta.to.global.u64 	%rd2, %rd4;
	mov.u32 	%r1, %tid.x;
	mov.u32 	%r2, %tid.y;
	mov.u32 	%r35, %ctaid.y;
	mov.u32 	%r36, %ntid.y;
	mad.lo.s32 	%r3, %r35, %r36, %r2;
	mov.u32 	%r37, %ctaid.x;
	mov.u32 	%r38, %ntid.x;
	mad.lo.s32 	%r4, %r37, %r38, %r1;
	setp.lt.s32 	%p1, %r34, 1;
	mov.f32 	%f180, 0f00000000;
	@%p1 bra 	$L__BB1_19;
	add.s32 	%r5, %r34, 15;
	mul.lo.s32 	%r6, %r34, %r3;
	shl.b32 	%r40, %r2, 6;
	mov.u32 	%r41, _ZZ15matmalGPU_tiledPfS_S_iiiE2As;
	add.s32 	%r7, %r41, %r40;
	mov.u32 	%r42, _ZZ15matmalGPU_tiledPfS_S_iiiE2Bs;
	shl.b32 	%r43, %r1, 2;
	add.s32 	%r9, %r42, %r43;
	add.s32 	%r8, %r9, %r40;
	setp.lt.u32 	%p2, %r34, 17;
	mov.f32 	%f180, 0f00000000;
	mov.b32 	%r72, 0;
	@%p2 bra 	$L__BB1_13;
	shr.u32 	%r45, %r5, 4;
	and.b32  	%r46, %r45, 134217726;
	neg.s32 	%r71, %r46;
	add.s32 	%r47, %r2, 16;
	mad.lo.s32 	%r68, %r33, %r47, %r4;
	mad.lo.s32 	%r67, %r2, %r33, %r4;
	add.s32 	%r65, %r1, %r6;
	mov.f32 	%f180, 0f00000000;
	mov.b32 	%r70, 16;
	cvt.u64.u32 	%rd10, %r6;
	cvt.u64.u32 	%rd11, %r1;
	mov.u32 	%r66, %r1;
	mov.u32 	%r69, %r2;
$L__BB1_3:
	setp.ge.s32 	%p3, %r3, %r32;
	setp.ge.s32 	%p4, %r66, %r34;
	mov.f32 	%f172, 0f00000000;
	or.pred  	%p5, %p3, %p4;
	@%p5 bra 	$L__BB1_5;
	mul.wide.u32 	%rd6, %r65, 4;
	add.s64 	%rd7, %rd2, %rd6;
	ld.global.f32 	%f172, [%rd7];
$L__BB1_5:
	setp.ge.s32 	%p6, %r4, %r33;
	shl.b32 	%r48, %r1, 2;
	add.s32 	%r49, %r7, %r48;
	st.shared.f32 	[%r49], %f172;
	setp.ge.s32 	%p7, %r69, %r34;
	mov.f32 	%f173, 0f00000000;
	or.pred  	%p8, %p6, %p7;
	@%p8 bra 	$L__BB1_7;
	mul.wide.s32 	%rd8, %r67, 4;
	add.s64 	%rd9, %rd1, %rd8;
	ld.global.f32 	%f173, [%rd9];
$L__BB1_7:
	st.shared.f32 	[%r8], %f173;
	bar.sync 	0;
	ld.shared.f32 	%f27, [%r7];
	ld.shared.f32 	%f28, [%r9];
	fma.rn.f32 	%f29, %f27, %f28, %f180;
	ld.shared.f32 	%f30, [%r7+4];
	ld.shared.f32 	%f31, [%r9+64];
	fma.rn.f32 	%f32, %f30, %f31, %f29;
	ld.shared.f32 	%f33, [%r7+8];
	ld.shared.f32 	%f34, [%r9+128];
	fma.rn.f32 	%f35, %f33, %f34, %f32;
	ld.shared.f32 	%f36, [%r7+12];
	ld.shared.f32 	%f37, [%r9+192];
	fma.rn.f32 	%f38, %f36, %f37, %f35;
	ld.shared.f32 	%f39, [%r7+16];
	ld.shared.f32 	%f40, [%r9+256];
	fma.rn.f32 	%f41, %f39, %f40, %f38;
	ld.shared.f32 	%f42, [%r7+20];
	ld.shared.f32 	%f43, [%r9+320];
	fma.rn.f32 	%f44, %f42, %f43, %f41;
	ld.shared.f32 	%f45, [%r7+24];
	ld.shared.f32 	%f46, [%r9+384];
	fma.rn.f32 	%f47, %f45, %f46, %f44;
	ld.shared.f32 	%f48, [%r7+28];
	ld.shared.f32 	%f49, [%r9+448];
	fma.rn.f32 	%f50, %f48, %f49, %f47;
	ld.shared.f32 	%f51, [%r7+32];
	ld.shared.f32 	%f52, [%r9+512];
	fma.rn.f32 	%f53, %f51, %f52, %f50;
	ld.shared.f32 	%f54, [%r7+36];
	ld.shared.f32 	%f55, [%r9+576];
	fma.rn.f32 	%f56, %f54, %f55, %f53;
	ld.shared.f32 	%f57, [%r7+40];
	ld.shared.f32 	%f58, [%r9+640];
	fma.rn.f32 	%f59, %f57, %f58, %f56;
	ld.shared.f32 	%f60, [%r7+44];
	ld.shared.f32 	%f61, [%r9+704];
	fma.rn.f32 	%f62, %f60, %f61, %f59;
	ld.shared.f32 	%f63, [%r7+48];
	ld.shared.f32 	%f64, [%r9+768];
	fma.rn.f32 	%f65, %f63, %f64, %f62;
	ld.shared.f32 	%f66, [%r7+52];
	ld.shared.f32 	%f67, [%r9+832];
	fma.rn.f32 	%f68, %f66, %f67, %f65;
	ld.shared.f32 	%f69, [%r7+56];
	ld.shared.f32 	%f70, [%r9+896];
	fma.rn.f32 	%f71, %f69, %f70, %f68;
	ld.shared.f32 	%f72, [%r7+60];
	ld.shared.f32 	%f73, [%r9+960];
	fma.rn.f32 	%f6, %f72, %f73, %f71;
	bar.sync 	0;
	add.s32 	%r50, %r66, 16;
	setp.ge.s32 	%p10, %r50, %r34;
	mov.f32 	%f174, 0f00000000;
	or.pred  	%p11, %p3, %p10;
	@%p11 bra 	$L__BB1_9;
	add.s32 	%r51, %r70, -16;
	cvt.u64.u32 	%rd12, %r51;
	add.s64 	%rd13, %rd12, %rd11;
	add.s64 	%rd14, %rd13, %rd10;
	shl.b64 	%rd15, %rd14, 2;
	add.s64 	%rd16, %rd2, %rd15;
	ld.global.f32 	%f174, [%rd16+64];
$L__BB1_9:
	shl.b32 	%r52, %r1, 2;
	add.s32 	%r53, %r7, %r52;
	st.shared.f32 	[%r53], %f174;
	add.s32 	%r54, %r69, 16;
	setp.ge.s32 	%p13, %r54, %r34;
	mov.f32 	%f175, 0f00000000;
	or.pred  	%p14, %p6, %p13;
	@%p14 bra 	$L__BB1_11;
	mul.wide.s32 	%rd17, %r68, 4;
	add.s64 	%rd18, %rd1, %rd17;
	ld.global.f32 	%f175, [%rd18];
$L__BB1_11:
	st.shared.f32 	[%r8], %f175;
	bar.sync 	0;
	ld.shared.f32 	%f75, [%r7];
	ld.shared.f32 	%f76, [%r9];
	fma.rn.f32 	%f77, %f75, %f76, %f6;
	ld.shared.f32 	%f78, [%r7+4];
	ld.shared.f32 	%f79, [%r9+64];
	fma.rn.f32 	%f80, %f78, %f79, %f77;
	ld.shared.f32 	%f81, [%r7+8];
	ld.shared.f32 	%f82, [%r9+128];
	fma.rn.f32 	%f83, %f81, %f82, %f80;
	ld.shared.f32 	%f84, [%r7+12];
	ld.shared.f32 	%f85, [%r9+192];
	fma.rn.f32 	%f86, %f84, %f85, %f83;
	ld.shared.f32 	%f87, [%r7+16];
	ld.shared.f32 	%f88, [%r9+256];
	fma.rn.f32 	%f89, %f87, %f88, %f86;
	ld.shared.f32 	%f90, [%r7+20];
	ld.shared.f32 	%f91, [%r9+320];
	fma.rn.f32 	%f92, %f90, %f91, %f89;
	ld.shared.f32 	%f93, [%r7+24];
	ld.shared.f32 	%f94, [%r9+384];
	fma.rn.f32 	%f95, %f93, %f94, %f92;
	ld.shared.f32 	%f96, [%r7+28];
	ld.shared.f32 	%f97, [%r9+448];
	fma.rn.f32 	%f98, %f96, %f97, %f95;
	ld.shared.f32 	%f99, [%r7+32];
	ld.shared.f32 	%f100, [%r9+512];
	fma.rn.f32 	%f101, %f99, %f100, %f98;
	ld.shared.f32 	%f102, [%r7+36];
	ld.shared.f32 	%f103, [%r9+576];
	fma.rn.f32 	%f104, %f102, %f103, %f101;
	ld.shared.f32 	%f105, [%r7+40];
	ld.shared.f32 	%f106, [%r9+640];
	fma.rn.f32 	%f107, %f105, %f106, %f104;
	ld.shared.f32 	%f108, [%r7+44];
	ld.shared.f32 	%f109, [%r9+704];
	fma.rn.f32 	%f110, %f108, %f109, %f107;
	ld.shared.f32 	%f111, [%r7+48];
	ld.shared.f32 	%f112, [%r9+768];
	fma.rn.f32 	%f113, %f111, %f112, %f110;
	ld.shared.f32 	%f114, [%r7+52];
	ld.shared.f32 	%f115, [%r9+832];
	fma.rn.f32 	%f116, %f114, %f115, %f113;
	ld.shared.f32 	%f117, [%r7+56];
	ld.shared.f32 	%f118, [%r9+896];
	fma.rn.f32 	%f119, %f117, %f118, %f116;
	ld.shared.f32 	%f120, [%r7+60];
	ld.shared.f32 	%f121, [%r9+960];
	fma.rn.f32 	%f180, %f120, %f121, %f119;
	bar.sync 	0;
	add.s32 	%r71, %r71, 2;
	add.s32 	%r70, %r70, 32;
	add.s32 	%r69, %r69, 32;
	shl.b32 	%r55, %r33, 5;
	add.s32 	%r68, %r68, %r55;
	add.s32 	%r67, %r67, %r55;
	add.s32 	%r66, %r66, 32;
	add.s32 	%r65, %r65, 32;
	setp.ne.s32 	%p15, %r71, 0;
	@%p15 bra 	$L__BB1_3;
	and.b32  	%r72, %r5, 2147483616;
$L__BB1_13:
	and.b32  	%r56, %r5, 16;
	setp.eq.s32 	%p16, %r56, 0;
	@%p16 bra 	$L__BB1_19;
	setp.ge.s32 	%p17, %r3, %r32;
	add.s32 	%r57, %r72, %r1;
	setp.ge.s32 	%p18, %r57, %r34;
	mov.f32 	%f178, 0f00000000;
	or.pred  	%p19, %p17, %p18;
	@%p19 bra 	$L__BB1_16;
	add.s32 	%r58, %r57, %r6;
	mul.wide.u32 	%rd19, %r58, 4;
	add.s64 	%rd20, %rd2, %rd19;
	ld.global.f32 	%f178, [%rd20];
$L__BB1_16:
	setp.ge.s32 	%p20, %r4, %r33;
	mov.u32 	%r59, %tid.x;
	shl.b32 	%r60, %r59, 2;
	add.s32 	%r61, %r7, %r60;
	st.shared.f32 	[%r61], %f178;
	add.s32 	%r62, %r72, %r2;
	setp.ge.s32 	%p21, %r62, %r34;
	mov.f32 	%f179, 0f00000000;
	or.pred  	%p22, %p20, %p21;
	@%p22 bra 	$L__BB1_18;
	mad.lo.s32 	%r63, %r62, %r33, %r4;
	mul.wide.s32 	%rd21, %r63, 4;
	add.s64 	%rd22, %rd1, %rd21;
	ld.global.f32 	%f179, [%rd22];
$L__BB1_18:
	st.shared.f32 	[%r8], %f179;
	bar.sync 	0;
	ld.shared.f32 	%f124, [%r7];
	ld.shared.f32 	%f125, [%r9];
	fma.rn.f32 	%f126, %f124, %f125, %f180;
	ld.shared.f32 	%f127, [%r7+4];
	ld.shared.f32 	%f128, [%r9+64];
	fma.rn.f32 	%f129, %f127, %f128, %f126;
	ld.shared.f32 	%f130, [%r7+8];
	ld.shared.f32 	%f131, [%r9+128];
	fma.rn.f32 	%f132, %f130, %f131, %f129;
	ld.shared.f32 	%f133, [%r7+12];
	ld.shared.f32 	%f134, [%r9+192];
	fma.rn.f32 	%f135, %f133, %f134, %f132;
	ld.shared.f32 	%f136, [%r7+16];
	ld.shared.f32 	%f137, [%r9+256];
	fma.rn.f32 	%f138, %f136, %f137, %f135;
	ld.shared.f32 	%f139, [%r7+20];
	ld.shared.f32 	%f140, [%r9+320];
	fma.rn.f32 	%f141, %f139, %f140, %f138;
	ld.shared.f32 	%f142, [%r7+24];
	ld.shared.f32 	%f143, [%r9+384];
	fma.rn.f32 	%f144, %f142, %f143, %f141;
	ld.shared.f32 	%f145, [%r7+28];
	ld.shared.f32 	%f146, [%r9+448];
	fma.rn.f32 	%f147, %f145, %f146, %f144;
	ld.shared.f32 	%f148, [%r7+32];
	ld.shared.f32 	%f149, [%r9+512];
	fma.rn.f32 	%f150, %f148, %f149, %f147;
	ld.shared.f32 	%f151, [%r7+36];
	ld.shared.f32 	%f152, [%r9+576];
	fma.rn.f32 	%f153, %f151, %f152, %f150;
	ld.shared.f32 	%f154, [%r7+40];
	ld.shared.f32 	%f155, [%r9+640];
	fma.rn.f32 	%f156, %f154, %f155, %f153;
	ld.shared.f32 	%f157, [%r7+44];
	ld.shared.f32 	%f158, [%r9+704];
	fma.rn.f32 	%f159, %f157, %f158, %f156;
	ld.shared.f32 	%f160, [%r7+48];
	ld.shared.f32 	%f161, [%r9+768];
	fma.rn.f32 	%f162, %f160, %f161, %f159;
	ld.shared.f32 	%f163, [%r7+52];
	ld.shared.f32 	%f164, [%r9+832];
	fma.rn.f32 	%f165, %f163, %f164, %f162;
	ld.shared.f32 	%f166, [%r7+56];
	ld.shared.f32 	%f167, [%r9+896];
	fma.rn.f32 	%f168, %f166, %f167, %f165;
	ld.shared.f32 	%f169, [%r7+60];
	ld.shared.f32 	%f170, [%r9+960];
	fma.rn.f32 	%f180, %f169, %f170, %f168;
	bar.sync 	0;
$L__BB1_19:
	setp.ge.s32 	%p23, %r3, %r32;
	setp.ge.s32 	%p24, %r4, %r33;
	or.pred  	%p25, %p23, %p24;
	@%p25 bra 	$L__BB1_21;
	ld.param.u64 	%rd26, [_Z15matmalGPU_tiledPfS_S_iii_param_2];
	mad.lo.s32 	%r64, %r33, %r3, %r4;
	cvta.to.global.u64 	%rd23, %rd26;
	mul.wide.s32 	%rd24, %r64, 4;
	add.s64 	%rd25, %rd23, %rd24;
	st.global.f32 	[%rd25], %f180;
$L__BB1_21:
	ret;

}
	// .globl	_Z16matmalGPU_tiled4PfS_S_iii
.visible .entry _Z16matmalGPU_tiled4PfS_S_iii(
	.param .u64 .ptr .align 1 _Z16matmalGPU_tiled4PfS_S_iii_param_0,
	.param .u64 .ptr .align 1 _Z16matmalGPU_tiled4PfS_S_iii_param_1,
	.param .u64 .ptr .align 1 _Z16matmalGPU_tiled4PfS_S_iii_param_2,
	.param .u32 _Z16matmalGPU_tiled4PfS_S_iii_param_3,
	.param .u32 _Z16matmalGPU_tiled4PfS_S_iii_param_4,
	.param .u32 _Z16matmalGPU_tiled4PfS_S_iii_param_5
)
{
	.reg .pred 	%p<76>;
	.reg .b32 	%r<89>;
	.reg .b32 	%f<179>;
	.reg .b64 	%rd<47>;
	// demoted variable
	.shared .align 4 .b8 _ZZ16matmalGPU_tiled4PfS_S_iiiE2As[4096];
	// demoted variable
	.shared .align 4 .b8 _ZZ16matmalGPU_tiled4PfS_S_iiiE2Bs[4096];
	ld.param.u64 	%rd10, [_Z16matmalGPU_tiled4PfS_S_iii_param_0];
	ld.param.u64 	%rd11, [_Z16matmalGPU_tiled4PfS_S_iii_param_1];
	ld.param.u64 	%rd12, [_Z16matmalGPU_tiled4PfS_S_iii_param_2];
	ld.param.u32 	%r38, [_Z16matmalGPU_tiled4PfS_S_iii_param_3];
	ld.param.u32 	%r39, [_Z16matmalGPU_tiled4PfS_S_iii_param_4];
	ld.param.u32 	%r40, [_Z16matmalGPU_tiled4PfS_S_iii_param_5];
	cvta.to.global.u64 	%rd1, %rd10;
	cvta.to.global.u64 	%rd2, %rd11;
	cvta.to.global.u64 	%rd3, %rd12;
	mov.u32 	%r1, %tid.x;
	mov.u32 	%r2, %tid.y;
	mov.u32 	%r41, %ctaid.y;
	shl.b32 	%r3, %r41, 6;
	mov.u32 	%r42, %ctaid.x;
	shl.b32 	%r4, %r42, 6;
	setp.lt.s32 	%p1, %r40, 1;
	mov.f32 	%f163, 0f00000000;
	mov.f32 	%f164, %f163;
	mov.f32 	%f165, %f163;
	mov.f32 	%f166, %f163;
	mov.f32 	%f167, %f163;
	mov.f32 	%f168, %f163;
	mov.f32 	%f169, %f163;
	mov.f32 	%f170, %f163;
	mov.f32 	%f171, %f163;
	mov.f32 	%f172, %f163;
	mov.f32 	%f173, %f163;
	mov.f32 	%f174, %f163;
	mov.f32 	%f175, %f163;
	mov.f32 	%f176, %f163;
	mov.f32 	%f177, %f163;
	mov.f32 	%f178, %f163;
	@%p1 bra 	$L__BB2_21;
	shl.b32 	%r44, %r2, 2;
	add.s32 	%r5, %r3, %r44;
	shl.b32 	%r45, %r1, 2;
	mov.u32 	%r46, _ZZ16matmalGPU_tiled4PfS_S_iiiE2As;
	add.s32 	%r47, %r46, %r45;
	add.s32 	%r6, %r4, %r45;
	shl.b32 	%r48, %r2, 8;
	mov.u32 	%r49, _ZZ16matmalGPU_tiled4PfS_S_iiiE2Bs;
	add.s32 	%r50, %r49, %r48;
	mul.lo.s32 	%r7, %r5, %r40;
	add.s32 	%r8, %r47, %r48;
	add.s32 	%r9, %r7, %r40;
	add.s32 	%r10, %r9, %r40;
	shl.b32 	%r51, %r1, 4;
	add.s32 	%r11, %r50, %r51;
	mov.b32 	%r85, 0;
	mov.f32 	%f163, 0f00000000;
	cvt.s64.s32 	%rd24, %r6;
$L__BB2_2:
	setp.ge.s32 	%p2, %r5, %r38;
	shl.b32 	%r16, %r85, 4;
	add.s32 	%r52, %r16, %r1;
	setp.ge.s32 	%p3, %r52, %r40;
	mov.f32 	%f155, 0f00000000;
	or.pred  	%p4, %p2, %p3;
	@%p4 bra 	$L__BB2_4;
	add.s32 	%r53, %r7, %r52;
	mul.wide.u32 	%rd13, %r53, 4;
	add.s64 	%rd14, %rd1, %rd13;
	ld.global.f32 	%f155, [%rd14];
$L__BB2_4:
	add.s32 	%r54, %r5, 1;
	setp.ge.s32 	%p6, %r54, %r38;
	st.shared.f32 	[%r8], %f155;
	mov.f32 	%f156, 0f00000000;
	or.pred  	%p7, %p6, %p3;
	@%p7 bra 	$L__BB2_6;
	add.s32 	%r55, %r9, %r52;
	mul.wide.u32 	%rd15, %r55, 4;
	add.s64 	%rd16, %rd1, %rd15;
	ld.global.f32 	%f156, [%rd16];
$L__BB2_6:
	add.s32 	%r56, %r5, 2;
	setp.ge.s32 	%p9, %r56, %r38;
	st.shared.f32 	[%r8+64], %f156;
	mov.f32 	%f157, 0f00000000;
	or.pred  	%p10, %p9, %p3;
	@%p10 bra 	$L__BB2_8;
	add.s32 	%r57, %r10, %r52;
	mul.wide.u32 	%rd17, %r57, 4;
	add.s64 	%rd18, %rd1, %rd17;
	ld.global.f32 	%f157, [%rd18];
$L__BB2_8:
	add.s32 	%r58, %r5, 3;
	setp.ge.s32 	%p12, %r58, %r38;
	st.shared.f32 	[%r8+128], %f157;
	mov.f32 	%f158, 0f00000000;
	or.pred  	%p13, %p12, %p3;
	@%p13 bra 	$L__BB2_10;
	add.s32 	%r59, %r10, %r40;
	add.s32 	%r60, %r59, %r52;
	mul.wide.u32 	%rd19, %r60, 4;
	add.s64 	%rd20, %rd1, %rd19;
	ld.global.f32 	%f158, [%rd20];
$L__BB2_10:
	setp.ge.s32 	%p14, %r6, %r39;
	st.shared.f32 	[%r8+192], %f158;
	add.s32 	%r18, %r16, %r2;
	setp.ge.s32 	%p15, %r18, %r40;
	mul.lo.s32 	%r19, %r18, %r39;
	mov.f32 	%f159, 0f00000000;
	or.pred  	%p16, %p15, %p14;
	@%p16 bra 	$L__BB2_12;
	add.s32 	%r61, %r6, %r19;
	mul.wide.s32 	%rd21, %r61, 4;
	add.s64 	%rd22, %rd2, %rd21;
	ld.global.f32 	%f159, [%rd22];
$L__BB2_12:
	add.s32 	%r62, %r6, 1;
	setp.ge.s32 	%p18, %r62, %r39;
	st.shared.f32 	[%r11], %f159;
	cvt.s64.s32 	%rd23, %r19;
	add.s64 	%rd25, %rd24, %rd23;
	shl.b64 	%rd26, %rd25, 2;
	add.s64 	%rd4, %rd2, %rd26;
	mov.f32 	%f160, 0f00000000;
	or.pred  	%p19, %p15, %p18;
	@%p19 bra 	$L__BB2_14;
	ld.global.f32 	%f160, [%rd4+4];
$L__BB2_14:
	add.s32 	%r63, %r6, 2;
	setp.ge.s32 	%p21, %r63, %r39;
	st.shared.f32 	[%r11+4], %f160;
	mov.f32 	%f161, 0f00000000;
	or.pred  	%p22, %p15, %p21;
	@%p22 bra 	$L__BB2_16;
	ld.global.f32 	%f161, [%rd4+8];
$L__BB2_16:
	add.s32 	%r64, %r6, 3;
	setp.ge.s32 	%p24, %r64, %r39;
	st.shared.f32 	[%r11+8], %f161;
	mov.f32 	%f162, 0f00000000;
	or.pred  	%p25, %p15, %p24;
	@%p25 bra 	$L__BB2_18;
	ld.global.f32 	%f162, [%rd4+12];
$L__BB2_18:
	shl.b32 	%r66, %r1, 4;
	mov.u32 	%r67, _ZZ16matmalGPU_tiled4PfS_S_iiiE2Bs;
	add.s32 	%r68, %r66, %r67;
	add.s32 	%r87, %r68, 256;
	shl.b32 	%r69, %r2, 8;
	mov.u32 	%r70, _ZZ16matmalGPU_tiled4PfS_S_iiiE2As;
	add.s32 	%r71, %r69, %r70;
	add.s32 	%r86, %r71, 128;
	st.shared.f32 	[%r11+12], %f162;
	barrier.sync 	0;
	mov.b32 	%r88, 256;
$L__BB2_19:
	ld.shared.f32 	%f91, [%r86+-128];
	ld.shared.f32 	%f92, [%r86+-64];
	ld.shared.f32 	%f93, [%r86];
	ld.shared.f32 	%f94, [%r86+64];
	ld.shared.f32 	%f95, [%r87+-256];
	ld.shared.f32 	%f96, [%r87+-252];
	ld.shared.f32 	%f97, [%r87+-248];
	ld.shared.f32 	%f98, [%r87+-244];
	fma.rn.f32 	%f99, %f91, %f95, %f170;
	fma.rn.f32 	%f100, %f91, %f96, %f169;
	fma.rn.f32 	%f101, %f91, %f97, %f168;
	fma.rn.f32 	%f102, %f91, %f98, %f167;
	fma.rn.f32 	%f103, %f92, %f95, %f166;
	fma.rn.f32 	%f104, %f92, %f96, %f165;
	fma.rn.f32 	%f105, %f92, %f97, %f164;
	fma.rn.f32 	%f106, %f92, %f98, %f163;
	fma.rn.f32 	%f107, %f93, %f95, %f171;
	fma.rn.f32 	%f108, %f93, %f96, %f172;
	fma.rn.f32 	%f109, %f93, %f97, %f173;
	fma.rn.f32 	%f110, %f93, %f98, %f174;
	fma.rn.f32 	%f111, %f94, %f95, %f175;
	fma.rn.f32 	%f112, %f94, %f96, %f176;
	fma.rn.f32 	%f113, %f94, %f97, %f177;
	fma.rn.f32 	%f114, %f94, %f98, %f178;
	ld.shared.f32 	%f115, [%r86+-124];
	ld.shared.f32 	%f116, [%r86+-60];
	ld.shared.f32 	%f117, [%r86+4];
	ld.shared.f32 	%f118, [%r86+68];
	ld.shared.f32 	%f119, [%r87];
	ld.shared.f32 	%f120, [%r87+4];
	ld.shared.f32 	%f121, [%r87+8];
	ld.shared.f32 	%f122, [%r87+12];
	fma.rn.f32 	%f170, %f115, %f119, %f99;
	fma.rn.f32 	%f169, %f115, %f120, %f100;
	fma.rn.f32 	%f168, %f115, %f121, %f101;
	fma.rn.f32 	%f167, %f115, %f122, %f102;
	fma.rn.f32 	%f166, %f116, %f119, %f103;
	fma.rn.f32 	%f165, %f116, %f120, %f104;
	fma.rn.f32 	%f164, %f116, %f121, %f105;
	fma.rn.f32 	%f163, %f116, %f122, %f106;
	fma.rn.f32 	%f171, %f117, %f119, %f107;
	fma.rn.f32 	%f172, %f117, %f120, %f108;
	fma.rn.f32 	%f173, %f117, %f121, %f109;
	fma.rn.f32 	%f174, %f117, %f122, %f110;
	fma.rn.f32 	%f175, %f118, %f119, %f111;
	fma.rn.f32 	%f176, %f118, %f120, %f112;
	fma.rn.f32 	%f177, %f118, %f121, %f113;
	fma.rn.f32 	%f178, %f118, %f122, %f114;
	add.s32 	%r88, %r88, 512;
	add.s32 	%r87, %r87, 512;
	add.s32 	%r86, %r86, 8;
	setp.ne.s32 	%p26, %r88, 4352;
	@%p26 bra 	$L__BB2_19;
	barrier.sync 	0;
	add.s32 	%r85, %r85, 1;
	add.s32 	%r72, %r40, 15;
	shr.u32 	%r73, %r72, 4;
	setp.eq.s32 	%p27, %r85, %r73;
	@%p27 bra 	$L__BB2_21;
	bra.uni 	$L__BB2_2;
$L__BB2_21:
	shl.b32 	%r74, %r2, 2;
	mov.u32 	%r75, %ctaid.y;
	shl.b32 	%r76, %r75, 6;
	add.s32 	%r12, %r76, %r74;
	shl.b32 	%r77, %r1, 2;
	mov.u32 	%r78, %ctaid.x;
	shl.b32 	%r79, %r78, 6;
	add.s32 	%r80, %r79, %r77;
	setp.lt.s32 	%p28, %r12, %r38;
	mul.lo.s32 	%r14, %r12, %r39;
	setp.lt.s32 	%p29, %r80, %r39;
	and.pred  	%p30, %p28, %p29;
	@%p30 bra 	$L__BB2_22;
	bra.uni 	$L__BB2_23;
$L__BB2_22:
	add.s32 	%r81, %r80, %r14;
	mul.wide.s32 	%rd27, %r81, 4;
	add.s64 	%rd28, %rd3, %rd27;
	st.global.f32 	[%rd28], %f170;
$L__BB2_23:
	setp.ge.s32 	%p31, %r12, %r38;
	add.s32 	%r29, %r80, 1;
	setp.ge.s32 	%p32, %r29, %r39;
	cvt.s64.s32 	%rd29, %r14;
	cvt.s64.s32 	%rd5, %r80;
	add.s64 	%rd30, %rd5, %rd29;
	shl.b64 	%rd31, %rd30, 2;
	add.s64 	%rd6, %rd3, %rd31;
	or.pred  	%p33, %p31, %p32;
	@%p33 bra 	$L__BB2_25;
	st.global.f32 	[%rd6+4], %f169;
$L__BB2_25:
	setp.ge.s32 	%p34, %r12, %r38;
	add.s32 	%r30, %r80, 2;
	setp.ge.s32 	%p35, %r30, %r39;
	or.pred  	%p36, %p34, %p35;
	@%p36 bra 	$L__BB2_27;
	st.global.f32 	[%rd6+8], %f168;
$L__BB2_27:
	setp.ge.s32 	%p37, %r12, %r38;
	add.s32 	%r31, %r80, 3;
	setp.ge.s32 	%p38, %r31, %r39;
	or.pred  	%p39, %p37, %p38;
	@%p39 bra 	$L__BB2_29;
	st.global.f32 	[%rd6+12], %f167;
$L__BB2_29:
	setp.ge.s32 	%p40, %r80, %r39;
	add.s32 	%r32, %r12, 1;
	setp.ge.s32 	%p41, %r32, %r38;
	add.s32 	%r33, %r14, %r39;
	or.pred  	%p42, %p41, %p40;
	@%p42 bra 	$L__BB2_31;
	add.s32 	%r82, %r80, %r33;
	mul.wide.s32 	%rd32, %r82, 4;
	add.s64 	%rd33, %rd3, %rd32;
	st.global.f32 	[%rd33], %f166;
$L__BB2_31:
	setp.ge.s32 	%p43, %r32, %r38;
	setp.ge.s32 	%p44, %r29, %r39;
	cvt.s64.s32 	%rd34, %r33;
	add.s64 	%rd35, %rd5, %rd34;
	shl.b64 	%rd36, %rd35, 2;
	add.s64 	%rd7, %rd3, %rd36;
	or.pred  	%p45, %p43, %p44;
	@%p45 bra 	$L__BB2_33;
	st.global.f32 	[%rd7+4], %f165;
$L__BB2_33:
	setp.ge.s32 	%p46, %r32, %r38;
	setp.ge.s32 	%p47, %r30, %r39;
	or.pred  	%p48, %p46, %p47;
	@%p48 bra 	$L__BB2_35;
	st.global.f32 	[%rd7+8], %f164;
$L__BB2_35:
	setp.ge.s32 	%p49, %r32, %r38;
	setp.ge.s32 	%p50, %r31, %r39;
	or.pred  	%p51, %p49, %p50;
	@%p51 bra 	$L__BB2_37;
	st.global.f32 	[%rd7+12], %f163;
$L__BB2_37:
	setp.ge.s32 	%p52, %r80, %r39;
	add.s32 	%r34, %r12, 2;
	setp.ge.s32 	%p53, %r34, %r38;
	add.s32 	%r35, %r33, %r39;
	or.pred  	%p54, %p53, %p52;
	@%p54 bra 	$L__BB2_39;
	add.s32 	%r83, %r80, %r35;
	mul.wide.s32 	%rd37, %r83, 4;
	add.s64 	%rd38, %rd3, %rd37;
	st.global.f32 	[%rd38], %f171;
$L__BB2_39:
	setp.ge.s32 	%p55, %r34, %r38;
	setp.ge.s32 	%p56, %r29, %r39;
	cvt.s64.s32 	%rd39, %r35;
	add.s64 	%rd40, %rd5, %rd39;
	shl.b64 	%rd41, %rd40, 2;
	add.s64 	%rd8, %rd3, %rd41;
	or.pred  	%p57, %p55, %p56;
	@%p57 bra 	$L__BB2_41;
	st.global.f32 	[%rd8+4], %f172;
$L__BB2_41:
	setp.ge.s32 	%p58, %r34, %r38;
	setp.ge.s32 	%p59, %r30, %r39;
	or.pred  	%p60, %p58, %p59;
	@%p60 bra 	$L__BB2_43;
	st.global.f32 	[%rd8+8], %f173;
$L__BB2_43:
	setp.ge.s32 	%p61, %r34, %r38;
	setp.ge.s32 	%p62, %r31, %r39;
	or.pred  	%p63, %p61, %p62;
	@%p63 bra 	$L__BB2_45;
	st.global.f32 	[%rd8+12], %f174;
$L__BB2_45:
	setp.ge.s32 	%p64, %r80, %r39;
	add.s32 	%r36, %r12, 3;
	setp.ge.s32 	%p65, %r36, %r38;
	add.s32 	%r37, %r35, %r39;
	or.pred  	%p66, %p65, %p64;
	@%p66 bra 	$L__BB2_47;
	add.s32 	%r84, %r80, %r37;
	mul.wide.s32 	%rd42, %r84, 4;
	add.s64 	%rd43, %rd3, %rd42;
	st.global.f32 	[%rd43], %f175;
$L__BB2_47:
	setp.ge.s32 	%p67, %r36, %r38;
	setp.ge.s32 	%p68, %r29, %r39;
	cvt.s64.s32 	%rd44, %r37;
	add.s64 	%rd45, %rd5, %rd44;
	shl.b64 	%rd46, %rd45, 2;
	add.s64 	%rd9, %rd3, %rd46;
	or.pred  	%p69, %p67, %p68;
	@%p69 bra 	$L__BB2_49;
	st.global.f32 	[%rd9+4], %f176;
$L__BB2_49:
	setp.ge.s32 	%p70, %r36, %r38;
	setp.ge.s32 	%p71, %r30, %r39;
	or.pred  	%p72, %p70, %p71;
	@%p72 bra 	$L__BB2_51;
	st.global.f32 	[%rd9+8], %f177;
$L__BB2_51:
	setp.ge.s32 	%p73, %r36, %r38;
	setp.ge.s32 	%p74, %r31, %r39;
	or.pred  	%p75, %p73, %p74;
	@%p75 bra 	$L__BB2_53;
	st.global.f32 	[%rd9+12], %f178;
$L__BB2_53:
	ret;

}


// ===== COMPILED SASS (sm_100) =====

	.target	sm_100

	.elftype	@"ET_EXEC"


//--------------------- .note.nv.tkinfo           --------------------------
	.section	.note.nv.tkinfo,"",@"SHT_NOTE"
	.sectionflags	@"SHF_NOTE_NV_TKINFO"
	.tkinfo
        /*0018*/ 	.word	0x00000002
        /*0030*/ 	.string	""
        /*0030*/ 	.string	"ptxas"
        /*0030*/ 	.string	"Cuda compilation tools, release 13.0, V13.0.88"
        /*0030*/ 	.string	"Build cuda_13.0.r13.0/compiler.36424714_0"
        /*0030*/ 	.string	"-arch sm_100 -m 64 "



//--------------------- .note.nv.cuinfo           --------------------------
	.section	.note.nv.cuinfo,"",@"SHT_NOTE"
	.sectionflags	@"SHF_NOTE_NV_CUINFO"
        /*0018*/ 	.short	0x0002
        /*001a*/ 	.short	0x0064
        /*001c*/ 	.short	0x0082
	.zero		2


//--------------------- .nv.info                  --------------------------
	.section	.nv.info,"",@"SHT_CUDA_INFO"
	.align	4


	//----- nvinfo : EIATTR_REGCOUNT
	.align		4
        /*0000*/ 	.byte	0x04, 0x2f
        /*0002*/ 	.short	(.L_11 - .L_10)
	.align		4
.L_10:
        /*0004*/ 	.word	index@(_Z15matmalGPU_naivePfS_S_iii)
        /*0008*/ 	.word	0x00000020


	//----- nvinfo : EIATTR_FRAME_SIZE
	.align		4
.L_11:
        /*000c*/ 	.byte	0x04, 0x11
        /*000e*/ 	.short	(.L_13 - .L_12)
	.align		4
.L_12:
        /*0010*/ 	.word	index@(_Z15matmalGPU_naivePfS_S_iii)
        /*0014*/ 	.word	0x00000000


	//----- nvinfo : EIATTR_REGCOUNT
	.align		4
.L_13:
        /*0018*/ 	.byte	0x04, 0x2f
        /*001a*/ 	.short	(.L_15 - .L_14)
	.align		4
.L_14:
        /*001c*/ 	.word	index@(_Z15matmalGPU_tiledPfS_S_iii)
        /*0020*/ 	.word	0x00000020


	//----- nvinfo : EIATTR_FRAME_SIZE
	.align		4
.L_15:
        /*0024*/ 	.byte	0x04, 0x11
        /*0026*/ 	.short	(.L_17 - .L_16)
	.align		4
.L_16:
        /*0028*/ 	.word	index@(_Z15matmalGPU_tiledPfS_S_iii)
        /*002c*/ 	.word	0x00000000


	//----- nvinfo : EIATTR_REGCOUNT
	.align		4
.L_17:
        /*0030*/ 	.byte	0x04, 0x2f
        /*0032*/ 	.short	(.L_19 - .L_18)
	.align		4
.L_18:
        /*0034*/ 	.word	index@(_Z16matmalGPU_tiled4PfS_S_iii)
        /*0038*/ 	.word	0x0000003c


	//----- nvinfo : EIATTR_FRAME_SIZE
	.align		4
.L_19:
        /*003c*/ 	.byte	0x04, 0x11
        /*003e*/ 	.short	(.L_21 - .L_20)
	.align		4
.L_20:
        /*0040*/ 	.word	index@(_Z16matmalGPU_tiled4PfS_S_iii)
        /*0044*/ 	.word	0x00000000


	//----- nvinfo : EIATTR_MIN_STACK_SIZE
	.align		4
.L_21:
        /*0048*/ 	.byte	0x04, 0x12
        /*004a*/ 	.short	(.L_23 - .L_22)
	.align		4
.L_22:
        /*004c*/ 	.word	index@(_Z16matmalGPU_tiled4PfS_S_iii)
        /*0050*/ 	.word	0x00000000


	//----- nvinfo : EIATTR_MIN_STACK_SIZE
	.align		4
.L_23:
        /*0054*/ 	.byte	0x04, 0x12
        /*0056*/ 	.short	(.L_25 - .L_24)
	.align		4
.L_24:
        /*0058*/ 	.word	index@(_Z15matmalGPU_tiledPfS_S_iii)
        /*005c*/ 	.word	0x00000000


	//----- nvinfo : EIATTR_MIN_STACK_SIZE
	.align		4
.L_25:
        /*0060*/ 	.byte	0x04, 0x12
        /*0062*/ 	.short	(.L_27 - .L_26)
	.align		4
.L_26:
        /*0064*/ 	.word	index@(_Z15matmalGPU_naivePfS_S_iii)
        /*0068*/ 	.word	0x00000000
.L_27:


//--------------------- .nv.compat                --------------------------
	.section	.nv.compat,"",@"SHT_CUDA_COMPAT_INFO"
	.align	4
        /*0000*/ 	.byte	0x02, 0x09, 0x00, 0x00, 0x02, 0x02, 0x01, 0x00, 0x02, 0x05, 0x05, 0x00, 0x03, 0x07, 0x01, 0x01
        /*0010*/ 	.byte	0x02, 0x03, 0x00, 0x00, 0x02, 0x06, 0x01, 0x00, 0x04, 0x0b, 0x08, 0x00, 0x09, 0x00, 0x00, 0x00
        /*0020*/ 	.byte	0x00, 0x00, 0x00, 0x00


//--------------------- .nv.info._Z16matmalGPU_tiled4PfS_S_iii --------------------------
	.section	.nv.info._Z16matmalGPU_tiled4PfS_S_iii,"",@"SHT_CUDA_INFO"
	.sectionflags	@""
	.align	4


	//----- nvinfo : EIATTR_CUDA_API_VERSION
	.align		4
        /*0000*/ 	.byte	0x04, 0x37
        /*0002*/ 	.short	(.L_29 - .L_28)
.L_28:
        /*0004*/ 	.word	0x00000082


	//----- nvinfo : EIATTR_KPARAM_INFO
	.align		4
.L_29:
        /*0008*/ 	.byte	0x04, 0x17
        /*000a*/ 	.short	(.L_31 - .L_30)
.L_30:
        /*000c*/ 	.word	0x00000000
        /*0010*/ 	.short	0x0005
        /*0012*/ 	.short	0x0020
        /*0014*/ 	.byte	0x00, 0xf0, 0x11, 0x00


	//----- nvinfo : EIATTR_KPARAM_INFO
	.align		4
.L_31:
        /*0018*/ 	.byte	0x04, 0x17
        /*001a*/ 	.short	(.L_33 - .L_32)
.L_32:
        /*001c*/ 	.word	0x00000000
        /*0020*/ 	.short	0x0004
        /*0022*/ 	.short	0x001c
        /*0024*/ 	.byte	0x00, 0xf0, 0x11, 0x00


	//----- nvinfo : EIATTR_KPARAM_INFO
	.align		4
.L_33:
        /*0028*/ 	.byte	0x04, 0x17
        /*002a*/ 	.short	(.L_35 - .L_34)
.L_34:
        /*002c*/ 	.word	0x00000000
        /*0030*/ 	.short	0x0003
        /*0032*/ 	.short	0x0018
        /*0034*/ 	.byte	0x00, 0xf0, 0x11, 0x00


	//----- nvinfo : EIATTR_KPARAM_INFO
	.align		4
.L_35:
        /*0038*/ 	.byte	0x04, 0x17
        /*003a*/ 	.short	(.L_37 - .L_36)
.L_36:
        /*003c*/ 	.word	0x00000000
        /*0040*/ 	.short	0x0002
        /*0042*/ 	.short	0x0010
        /*0044*/ 	.byte	0x00, 0xf5, 0x21, 0x00


	//----- nvinfo : EIATTR_KPARAM_INFO
	.align		4
.L_37:
        /*0048*/ 	.byte	0x04, 0x17
        /*004a*/ 	.short	(.L_39 - .L_38)
.L_38:
        /*004c*/ 	.word	0x00000000
        /*0050*/ 	.short	0x0001
        /*0052*/ 	.short	0x0008
        /*0054*/ 	.byte	0x00, 0xf5, 0x21, 0x00


	//----- nvinfo : EIATTR_KPARAM_INFO
	.align		4
.L_39:
        /*0058*/ 	.byte	0x04, 0x17
        /*005a*/ 	.short	(.L_41 - .L_40)
.L_40:
        /*005c*/ 	.word	0x00000000
        /*0060*/ 	.short	0x0000
        /*0062*/ 	.short	0x0000
        /*0064*/ 	.byte	0x00, 0xf5, 0x21, 0x00


	//----- nvinfo : EIATTR_SPARSE_MMA_MASK
	.align		4
.L_41:
        /*0068*/ 	.byte	0x03, 0x50
        /*006a*/ 	.short	0x0000


	//----- nvinfo : EIATTR_MAXREG_COUNT
	.align		4
        /*006c*/ 	.byte	0x03, 0x1b
        /*006e*/ 	.short	0x00ff


	//----- nvinfo : EIATTR_NUM_BARRIERS
	.align		4
        /*0070*/ 	.byte	0x02, 0x4c
        /*0072*/ 	.byte	0x01
	.zero		1


	//----- nvinfo : EIATTR_MERCURY_ISA_VERSION
	.align		4
        /*0074*/ 	.byte	0x03, 0x5f
        /*0076*/ 	.short	0x0101


	//----- nvinfo : EIATTR_COOP_GROUP_MASK_REGIDS
	.align		4
        /*0078*/ 	.byte	0x04, 0x29
        /*007a*/ 	.short	(.L_43 - .L_42)


	//   ....[0]....
.L_42:
        /*007c*/ 	.word	0xffffffff


	//   ....[1]....
        /*0080*/ 	.word	0xffffffff


	//----- nvinfo : EIATTR_COOP_GROUP_INSTR_OFFSETS
	.align		4
.L_43:
        /*0084*/ 	.byte	0x04, 0x28
        /*0086*/ 	.short	(.L_45 - .L_44)


	//   ....[0]....
.L_44:
        /*0088*/ 	.word	0x00000700


	//   ....[1]....
        /*008c*/ 	.word	0x00001080


	//----- nvinfo : EIATTR_VRC_CTA_INIT_COUNT
	.align		4
.L_45:
        /*0090*/ 	.byte	0x02, 0x4a
	.zero		1
	.zero		1


	//----- nvinfo : EIATTR_EXIT_INSTR_OFFSETS
	.align		4
        /*0094*/ 	.byte	0x04, 0x1c
        /*0096*/ 	.short	(.L_47 - .L_46)


	//   ....[0]....
.L_46:
        /*0098*/ 	.word	0x000015f0


	//   ....[1]....
        /*009c*/ 	.word	0x00001610


	//----- nvinfo : EIATTR_CBANK_PARAM_SIZE
	.align		4
.L_47:
        /*00a0*/ 	.byte	0x03, 0x19
        /*00a2*/ 	.short	0x0024


	//----- nvinfo : EIATTR_PARAM_CBANK
	.align		4
        /*00a4*/ 	.byte	0x04, 0x0a
        /*00a6*/ 	.short	(.L_49 - .L_48)
	.align		4
.L_48:
        /*00a8*/ 	.word	index@(.nv.constant0._Z16matmalGPU_tiled4PfS_S_iii)
        /*00ac*/ 	.short	0x0380
        /*00ae*/ 	.short	0x0024


	//----- nvinfo : EIATTR_SW_WAR
	.align		4
.L_49:
        /*00b0*/ 	.byte	0x04, 0x36
        /*00b2*/ 	.short	(.L_51 - .L_50)
.L_50:
        /*00b4*/ 	.word	0x00000008
.L_51:


//--------------------- .nv.info._Z15matmalGPU_tiledPfS_S_iii --------------------------
	.section	.nv.info._Z15matmalGPU_tiledPfS_S_iii,"",@"SHT_CUDA_INFO"
	.sectionflags	@""
	.align	4


	//----- nvinfo : EIATTR_CUDA_API_VERSION
	.align		4
        /*0000*/ 	.byte	0x04, 0x37
        /*0002*/ 	.short	(.L_53 - .L_52)
.L_52:
        /*0004*/ 	.word	0x00000082


	//----- nvinfo : EIATTR_KPARAM_INFO
	.align		4
.L_53:
        /*0008*/ 	.byte	0x04, 0x17
        /*000a*/ 	.short	(.L_55 - .L_54)
.L_54:
        /*000c*/ 	.word	0x00000000
        /*0010*/ 	.short	0x0005
        /*0012*/ 	.short	0x0020
        /*0014*/ 	.byte	0x00, 0xf0, 0x11, 0x00


	//----- nvinfo : EIATTR_KPARAM_INFO
	.align		4
.L_55:
        /*0018*/ 	.byte	0x04, 0x17
        /*001a*/ 	.short	(.L_57 - .L_56)
.L_56:
        /*001c*/ 	.word	0x00000000
        /*0020*/ 	.short	0x0004
        /*0022*/ 	.short	0x001c
        /*0024*/ 	.byte	0x00, 0xf0, 0x11, 0x00


	//----- nvinfo : EIATTR_KPARAM_INFO
	.align		4
.L_57:
        /*0028*/ 	.byte	0x04, 0x17
        /*002a*/ 	.short	(.L_59 - .L_58)
.L_58:
        /*002c*/ 	.word	0x00000000
        /*0030*/ 	.short	0x0003
        /*0032*/ 	.short	0x0018
        /*0034*/ 	.byte	0x00, 0xf0, 0x11, 0x00


	//----- nvinfo : EIATTR_KPARAM_INFO
	.align		4
.L_59:
        /*0038*/ 	.byte	0x04, 0x17
        /*003a*/ 	.short	(.L_61 - .L_60)
.L_60:
        /*003c*/ 	.word	0x00000000
        /*0040*/ 	.short	0x0002
        /*0042*/ 	.short	0x0010
        /*0044*/ 	.byte	0x00, 0xf5, 0x21, 0x00


	//----- nvinfo : EIATTR_KPARAM_INFO
	.align		4
.L_61:
        /*0048*/ 	.byte	0x04, 0x17
        /*004a*/ 	.short	(.L_63 - .L_62)
.L_62:
        /*004c*/ 	.word	0x00000000
        /*0050*/ 	.short	0x0001
        /*0052*/ 	.short	0x0008
        /*0054*/ 	.byte	0x00, 0xf5, 0x21, 0x00


	//----- nvinfo : EIATTR_KPARAM_INFO
	.align		4
.L_63:
        /*0058*/ 	.byte	0x04, 0x17
        /*005a*/ 	.short	(.L_65 - .L_64)
.L_64:
        /*005c*/ 	.word	0x00000000
        /*0060*/ 	.short	0x0000
        /*0062*/ 	.short	0x0000
        /*0064*/ 	.byte	0x00, 0xf5, 0x21, 0x00


	//----- nvinfo : EIATTR_SPARSE_MMA_MASK
	.align		4
.L_65:
        /*0068*/ 	.byte	0x03, 0x50
        /*006a*/ 	.short	0x0000


	//----- nvinfo : EIATTR_MAXREG_COUNT
	.align		4
        /*006c*/ 	.byte	0x03, 0x1b
        /*006e*/ 	.short	0x00ff


	//----- nvinfo : EIATTR_NUM_BARRIERS
	.align		4
        /*0070*/ 	.byte	0x02, 0x4c
        /*0072*/ 	.byte	0x01
	.zero		1


	//----- nvinfo : EIATTR_MERCURY_ISA_VERSION
	.align		4
        /*0074*/ 	.byte	0x03, 0x5f
        /*0076*/ 	.short	0x0101


	//----- nvinfo : EIATTR_VRC_CTA_INIT_COUNT
	.align		4
        /*0078*/ 	.byte	0x02, 0x4a
	.zero		1
	.zero		1


	//----- nvinfo : EIATTR_EXIT_INSTR_OFFSETS
	.align		4
        /*007c*/ 	.byte	0x04, 0x1c
        /*007e*/ 	.short	(.L_67 - .L_66)


	//   ....[0]....
.L_66:
        /*0080*/ 	.word	0x00000e10


	//   ....[1]....
        /*0084*/ 	.word	0x00000e60


	//----- nvinfo : EIATTR_CBANK_PARAM_SIZE
	.align		4
.L_67:
        /*0088*/ 	.byte	0x03, 0x19
        /*008a*/ 	.short	0x0024


	//----- nvinfo : EIATTR_PARAM_CBANK
	.align		4
        /*008c*/ 	.byte	0x04, 0x0a
        /*008e*/ 	.short	(.L_69 - .L_68)
	.align		4
.L_68:
        /*0090*/ 	.word	index@(.nv.constant0._Z15matmalGPU_tiledPfS_S_iii)
        /*0094*/ 	.short	0x0380
        /*0096*/ 	.short	0x0024


	//----- nvinfo : EIATTR_SW_WAR
	.align		4
.L_69:
        /*0098*/ 	.byte	0x04, 0x36
        /*009a*/ 	.short	(.L_71 - .L_70)
.L_70:
        /*009c*/ 	.word	0x00000008
.L_71:


//--------------------- .nv.info._Z15matmalGPU_naivePfS_S_iii --------------------------
	.section	.nv.info._Z15matmalGPU_naivePfS_S_iii,"",@"SHT_CUDA_INFO"
	.sectionflags	@""
	.align	4


	//----- nvinfo : EIATTR_CUDA_API_VERSION
	.align		4
        /*0000*/ 	.byte	0x04, 0x37
        /*0002*/ 	.short	(.L_73 - .L_72)
.L_72:
        /*0004*/ 	.word	0x00000082


	//----- nvinfo : EIATTR_KPARAM_INFO
	.align		4
.L_73:
        /*0008*/ 	.byte	0x04, 0x17
        /*000a*/ 	.short	(.L_75 - .L_74)
.L_74:
        /*000c*/ 	.word	0x00000000
        /*0010*/ 	.short	0x0005
        /*0012*/ 	.short	0x0020
        /*0014*/ 	.byte	0x00, 0xf0, 0x11, 0x00


	//----- nvinfo : EIATTR_KPARAM_INFO
	.align		4
.L_75:
        /*0018*/ 	.byte	0x04, 0x17
        /*001a*/ 	.short	(.L_77 - .L_76)
.L_76:
        /*001c*/ 	.word	0x00000000
        /*0020*/ 	.short	0x0004
        /*0022*/ 	.short	0x001c
        /*0024*/ 	.byte	0x00, 0xf0, 0x11, 0x00


	//----- nvinfo : EIATTR_KPARAM_INFO
	.align		4
.L_77:
        /*0028*/ 	.byte	0x04, 0x17
        /*002a*/ 	.short	(.L_79 - .L_78)
.L_78:
        /*002c*/ 	.word	0x00000000
        /*0030*/ 	.short	0x0003
        /*0032*/ 	.short	0x0018
        /*0034*/ 	.byte	0x00, 0xf0, 0x11, 0x00


	//----- nvinfo : EIATTR_KPARAM_INFO
	.align		4
.L_79:
        /*0038*/ 	.byte	0x04, 0x17
        /*003a*/ 	.short	(.L_81 - .L_80)
.L_80:
        /*003c*/ 	.word	0x00000000
        /*0040*/ 	.short	0x0002
        /*0042*/ 	.short	0x0010
        /*0044*/ 	.byte	0x00, 0xf5, 0x21, 0x00


	//----- nvinfo : EIATTR_KPARAM_INFO
	.align		4
.L_81:
        /*0048*/ 	.byte	0x04, 0x17
        /*004a*/ 	.short	(.L_83 - .L_82)
.L_82:
        /*004c*/ 	.word	0x00000000
        /*0050*/ 	.short	0x0001
        /*0052*/ 	.short	0x0008
        /*0054*/ 	.byte	0x00, 0xf5, 0x21, 0x00


	//----- nvinfo : EIATTR_KPARAM_INFO
	.align		4
.L_83:
        /*0058*/ 	.byte	0x04, 0x17
        /*005a*/ 	.short	(.L_85 - .L_84)
.L_84:
        /*005c*/ 	.word	0x00000000
        /*0060*/ 	.short	0x0000
        /*0062*/ 	.short	0x0000
        /*0064*/ 	.byte	0x00, 0xf5, 0x21, 0x00


	//----- nvinfo : EIATTR_SPARSE_MMA_MASK
	.align		4
.L_85:
        /*0068*/ 	.byte	0x03, 0x50
        /*006a*/ 	.short	0x0000


	//----- nvinfo : EIATTR_MAXREG_COUNT
	.align		4
        /*006c*/ 	.byte	0x03, 0x1b
        /*006e*/ 	.short	0x00ff


	//----- nvinfo : EIATTR_MERCURY_ISA_VERSION
	.align		4
        /*0070*/ 	.byte	0x03, 0x5f
        /*0072*/ 	.short	0x0101


	//----- nvinfo : EIATTR_VRC_CTA_INIT_COUNT
	.align		4
        /*0074*/ 	.byte	0x02, 0x4a
	.zero		1
	.zero		1


	//----- nvinfo : EIATTR_EXIT_INSTR_OFFSETS
	.align		4
        /*0078*/ 	.byte	0x04, 0x1c
        /*007a*/ 	.short	(.L_87 - .L_86)


	//   ....[0]....
.L_86:
        /*007c*/ 	.word	0x000000c0


	//   ....[1]....
        /*0080*/ 	.word	0x000008e0


	//----- nvinfo : EIATTR_CBANK_PARAM_SIZE
	.align		4
.L_87:
        /*0084*/ 	.byte	0x03, 0x19
        /*0086*/ 	.short	0x0024


	//----- nvinfo : EIATTR_PARAM_CBANK
	.align		4
        /*0088*/ 	.byte	0x04, 0x0a
        /*008a*/ 	.short	(.L_89 - .L_88)
	.align		4
.L_88:
        /*008c*/ 	.word	index@(.nv.constant0._Z15matmalGPU_naivePfS_S_iii)
        /*0090*/ 	.short	0x0380
        /*0092*/ 	.short	0x0024


	//----- nvinfo : EIATTR_SW_WAR
	.align		4
.L_89:
        /*0094*/ 	.byte	0x04, 0x36
        /*0096*/ 	.short	(.L_91 - .L_90)
.L_90:
        /*0098*/ 	.word	0x00000008
.L_91:


//--------------------- .nv.callgraph             --------------------------
	.section	.nv.callgraph,"",@"SHT_CUDA_CALLGRAPH"
	.align	4
	.sectionentsize	8
	.align		4
        /*0000*/ 	.word	0x00000000
	.align		4
        /*0004*/ 	.word	0xffffffff
	.align		4
        /*0008*/ 	.word	0x00000000
	.align		4
        /*000c*/ 	.word	0xfffffffe
	.align		4
        /*0010*/ 	.word	0x00000000
	.align		4
        /*0014*/ 	.word	0xfffffffd
	.align		4
        /*0018*/ 	.word	0x00000000
	.align		4
        /*001c*/ 	.word	0xfffffffc


//--------------------- .nv.constant4             --------------------------
	.section	.nv.constant4,"a",@progbits
	.align	8
	.align		8
.nv.constant4:
        /*0000*/ 	.dword	_ZN34_INTERNAL_4bf2ffeb_4_k_cu_b4bc84444cuda3std3__436_GLOBAL__N__4bf2ffeb_4_k_cu_b4bc84446ignoreE
	.align		8
        /*0008*/ 	.dword	_ZN34_INTERNAL_4bf2ffeb_4_k_cu_b4bc84444cuda3std3__45__cpo5beginE
	.align		8
        /*0010*/ 	.dword	_ZN34_INTERNAL_4bf2ffeb_4_k_cu_b4bc84444cuda3std3__45__cpo3endE
	.align		8
        /*0018*/ 	.dword	_ZN34_INTERNAL_4bf2ffeb_4_k_cu_b4bc84444cuda3std3__45__cpo6cbeginE
	.align		8
        /*0020*/ 	.dword	_ZN34_INTERNAL_4bf2ffeb_4_k_cu_b4bc84444cuda3std3__45__cpo4cendE
	.align		8
        /*0028*/ 	.dword	_ZN34_INTERNAL_4bf2ffeb_4_k_cu_b4bc84444cuda3std3__419piecewise_constructE
	.align		8
        /*0030*/ 	.dword	_ZN34_INTERNAL_4bf2ffeb_4_k_cu_b4bc84444cuda3std3__48in_placeE
	.align		8
        /*0038*/ 	.dword	_ZN34_INTERNAL_4bf2ffeb_4_k_cu_b4bc84444cuda3std6ranges3__45__cpo4swapE
	.align		8
        /*0040*/ 	.dword	_ZN34_INTERNAL_4bf2ffeb_4_k_cu_b4bc84444cuda3std6ranges3__45__cpo9iter_moveE
	.align		8
        /*0048*/ 	.dword	_ZN34_INTERNAL_4bf2ffeb_4_k_cu_b4bc84444cuda3std6ranges3__45__cpo7advanceE


//--------------------- .text._Z16matmalGPU_tiled4PfS_S_iii --------------------------
	.section	.text._Z16matmalGPU_tiled4PfS_S_iii,"ax",@progbits
	.align	128
        .global         _Z16matmalGPU_tiled4PfS_S_iii
        .type           _Z16matmalGPU_tiled4PfS_S_iii,@function
        .size           _Z16matmalGPU_tiled4PfS_S_iii,(.L_x_13 - _Z16matmalGPU_tiled4PfS_S_iii)
        .other          _Z16matmalGPU_tiled4PfS_S_iii,@"STO_CUDA_ENTRY STV_DEFAULT"
_Z16matmalGPU_tiled4PfS_S_iii:
.text._Z16matmalGPU_tiled4PfS_S_iii:
[----:B------:R-:W-:Y:S08]  /*0000*/  LDC R1, c[0x0][0x37c] ;  /* 0x0000df00ff017b82 */ /* 0x000ff00000000800 */
[----:B------:R-:W0:Y:S01]  /*0010*/  LDC R7, c[0x0][0x3a0] ;  /* 0x0000e800ff077b82 */ /* 0x000e220000000800 */
[----:B------:R-:W1:Y:S01]  /*0020*/  S2R R0, SR_TID.X ;  /* 0x0000000000007919 */ /* 0x000e620000002100 */
[----:B------:R-:W2:Y:S01]  /*0030*/  LDCU.64 UR8, c[0x0][0x358] ;  /* 0x00006b00ff0877ac */ /* 0x000ea20008000a00 */
[----:B------:R-:W-:Y:S01]  /*0040*/  HFMA2 R53, -RZ, RZ, 0, 0 ;  /* 0x00000000ff357431 */ /* 0x000fe200000001ff */
[----:B------:R-:W-:Y:S01]  /*0050*/  CS2R R26, SRZ ;  /* 0x00000000001a7805 */ /* 0x000fe2000001ff00 */
[----:B------:R-:W3:Y:S01]  /*0060*/  S2R R2, SR_TID.Y ;  /* 0x0000000000027919 */ /* 0x000ee20000002200 */
[----:B------:R-:W-:-:S02]  /*0070*/  CS2R R24, SRZ ;  /* 0x0000000000187805 */ /* 0x000fc4000001ff00 */
[----:B------:R-:W-:Y:S02]  /*0080*/  CS2R R48, SRZ ;  /* 0x0000000000307805 */ /* 0x000fe4000001ff00 */
[----:B------:R-:W-:Y:S02]  /*0090*/  CS2R R44, SRZ ;  /* 0x00000000002c7805 */ /* 0x000fe4000001ff00 */
[----:B------:R-:W-:Y:S02]  /*00a0*/  CS2R R46, SRZ ;  /* 0x00000000002e7805 */ /* 0x000fe4000001ff00 */
[----:B------:R-:W-:Y:S02]  /*00b0*/  CS2R R38, SRZ ;  /* 0x0000000000267805 */ /* 0x000fe4000001ff00 */
[----:B------:R-:W-:Y:S02]  /*00c0*/  CS2R R36, SRZ ;  /* 0x0000000000247805 */ /* 0x000fe4000001ff00 */
[----:B------:R-:W-:-:S02]  /*00d0*/  MOV R50, RZ ;  /* 0x000000ff00327202 */ /* 0x000fc40000000f00 */
[----:B0-----:R-:W-:-:S13]  /*00e0*/  ISETP.GE.AND P0, PT, R7, 0x1, PT ;  /* 0x000000010700780c */ /* 0x001fda0003f06270 */
[----:B-123--:R-:W-:Y:S05]  /*00f0*/  @!P0 BRA `(.L_x_0) ;  /* 0x0000000c00f08947 */ /* 0x00efea0003800000 */
[----:B------:R-:W0:Y:S01]  /*0100*/  S2R R3, SR_CTAID.Y ;  /* 0x0000000000037919 */ /* 0x000e220000002600 */
[----:B------:R-:W1:Y:S01]  /*0110*/  S2UR UR6, SR_CgaCtaId ;  /* 0x00000000000679c3 */ /* 0x000e620000008800 */
[----:B------:R-:W-:Y:S01]  /*0120*/  UMOV UR4, 0x400 ;  /* 0x0000040000047882 */ /* 0x000fe20000000000 */
[----:B------:R-:W-:Y:S01]  /*0130*/  MOV R5, RZ ;  /* 0x000000ff00057202 */ /* 0x000fe20000000f00 */
[----:B------:R-:W2:Y:S01]  /*0140*/  S2R R42, SR_CTAID.X ;  /* 0x00000000002a7919 */ /* 0x000ea20000002500 */
[----:B------:R-:W-:Y:S01]  /*0150*/  UIADD3 UR5, UPT, UPT, UR4, 0x1000, URZ ;  /* 0x0000100004057890 */ /* 0x000fe2000fffe0ff */
[----:B------:R-:W-:Y:S01]  /*0160*/  MOV R26, RZ ;  /* 0x000000ff001a7202 */ /* 0x000fe20000000f00 */
[----:B-1----:R-:W-:Y:S02]  /*0170*/  ULEA UR4, UR6, UR4, 0x18 ;  /* 0x0000000406047291 */ /* 0x002fe4000f8ec0ff */
[----:B------:R-:W-:Y:S01]  /*0180*/  ULEA UR5, UR6, UR5, 0x18 ;  /* 0x0000000506057291 */ /* 0x000fe2000f8ec0ff */
[----:B0-----:R-:W-:-:S02]  /*0190*/  LEA R43, R3, R2, 0x4 ;  /* 0x00000002032b7211 */ /* 0x001fc400078e20ff */
[----:B------:R-:W-:Y:S02]  /*01a0*/  SHF.L.U32 R3, R0, 0x2, RZ ;  /* 0x0000000200037819 */ /* 0x000fe400000006ff */
[----:B------:R-:W-:Y:S02]  /*01b0*/  SHF.L.U32 R43, R43, 0x2, RZ ;  /* 0x000000022b2b7819 */ /* 0x000fe400000006ff */
[----:B--2---:R-:W-:Y:S02]  /*01c0*/  LEA R42, R42, R3, 0x6 ;  /* 0x000000032a2a7211 */ /* 0x004fe400078e30ff */
[----:B------:R-:W-:Y:S01]  /*01d0*/  IADD3 R41, PT, PT, R3, UR4, RZ ;  /* 0x0000000403297c10 */ /* 0x000fe2000fffe0ff */
[----:B------:R-:W-:Y:S01]  /*01e0*/  IMAD R40, R43, R7, R7 ;  /* 0x000000072b287224 */ /* 0x000fe200078e0207 */
[C---:B------:R-:W-:Y:S02]  /*01f0*/  LEA R3, R2.reuse, UR5, 0x8 ;  /* 0x0000000502037c11 */ /* 0x040fe4000f8e40ff */
[----:B------:R-:W-:-:S02]  /*0200*/  LEA R41, R2, R41, 0x8 ;  /* 0x0000002902297211 */ /* 0x000fc400078e40ff */
[----:B------:R-:W-:Y:S02]  /*0210*/  IADD3 R7, PT, PT, R40, R7, RZ ;  /* 0x0000000728077210 */ /* 0x000fe40007ffe0ff */
[----:B------:R-:W-:-:S07]  /*0220*/  LEA R6, R0, R3, 0x4 ;  /* 0x0000000300067211 */ /* 0x000fce00078e20ff */
.L_x_2:
[----:B------:R-:W0:Y:S01]  /*0230*/  LDCU UR4, c[0x0][0x3a0] ;  /* 0x00007400ff0477ac */ /* 0x000e220008000800 */
[----:B------:R-:W-:Y:S01]  /*0240*/  LEA R22, R5, R0, 0x4 ;  /* 0x0000000005167211 */ /* 0x000fe200078e20ff */
[----:B------:R-:W-:Y:S01]  /*0250*/  HFMA2 R4, -RZ, RZ, 0, 0 ;  /* 0x00000000ff047431 */ /* 0x000fe200000001ff */
[----:B------:R-:W-:Y:S01]  /*0260*/  IADD3 R3, PT, PT, R43, 0x1, RZ ;  /* 0x000000012b037810 */ /* 0x000fe20007ffe0ff */
[----:B------:R-:W1:Y:S01]  /*0270*/  LDCU UR5, c[0x0][0x398] ;  /* 0x00007300ff0577ac */ /* 0x000e620008000800 */
[----:B------:R-:W-:Y:S01]  /*0280*/  LEA R21, R5, R2, 0x4 ;  /* 0x0000000205157211 */ /* 0x000fe200078e20ff */
[----:B------:R-:W2:Y:S01]  /*0290*/  LDCU UR6, c[0x0][0x39c] ;  /* 0x00007380ff0677ac */ /* 0x000ea20008000800 */
[----:B------:R-:W3:Y:S01]  /*02a0*/  LDCU.64 UR10, c[0x0][0x388] ;  /* 0x00007100ff0a77ac */ /* 0x000ee20008000a00 */
[----:B0-----:R-:W-:Y:S02]  /*02b0*/  ISETP.GE.AND P0, PT, R22, UR4, PT ;  /* 0x0000000416007c0c */ /* 0x001fe4000bf06270 */
[----:B------:R-:W-:-:S02]  /*02c0*/  ISETP.GE.AND P1, PT, R21, UR4, PT ;  /* 0x0000000415007c0c */ /* 0x000fc4000bf26270 */
[----:B-1----:R-:W-:Y:S02]  /*02d0*/  ISETP.GE.OR P2, PT, R43, UR5, P0 ;  /* 0x000000052b007c0c */ /* 0x002fe40008746670 */
[----:B------:R-:W-:Y:S02]  /*02e0*/  ISETP.GE.OR P6, PT, R3, UR5, P0 ;  /* 0x0000000503007c0c */ /* 0x000fe400087c6670 */
[----:B------:R-:W-:Y:S02]  /*02f0*/  IADD3 R3, PT, PT, R43, 0x2, RZ ;  /* 0x000000022b037810 */ /* 0x000fe40007ffe0ff */
[----:B--2---:R-:W-:Y:S02]  /*0300*/  ISETP.GE.OR P4, PT, R42, UR6, P1 ;  /* 0x000000062a007c0c */ /* 0x004fe40008f86670 */
[----:B------:R-:W-:Y:S02]  /*0310*/  ISETP.GE.OR P5, PT, R3, UR5, P0 ;  /* 0x0000000503007c0c */ /* 0x000fe400087a6670 */
[----:B------:R-:W-:-:S03]  /*0320*/  IADD3 R3, PT, PT, R43, 0x3, RZ ;  /* 0x000000032b037810 */ /* 0x000fc60007ffe0ff */
[----:B------:R-:W0:Y:S01]  /*0330*/  @!P2 LDC.64 R16, c[0x0][0x380] ;  /* 0x0000e000ff10ab82 */ /* 0x000e220000000a00 */
[----:B------:R-:W-:Y:S01]  /*0340*/  ISETP.GE.OR P0, PT, R3, UR5, P0 ;  /* 0x0000000503007c0c */ /* 0x000fe20008706670 */
[----:B------:R-:W-:Y:S01]  /*0350*/  @!P2 IMAD R3, R43, UR4, R22 ;  /* 0x000000042b03ac24 */ /* 0x000fe2000f8e0216 */
[----:B------:R-:W-:-:S05]  /*0360*/  @!P6 IADD3 R19, PT, PT, R40, R22, RZ ;  /* 0x000000162813e210 */ /* 0x000fca0007ffe0ff */
[----:B------:R-:W1:Y:S08]  /*0370*/  @!P6 LDC.64 R12, c[0x0][0x380] ;  /* 0x0000e000ff0ceb82 */ /* 0x000e700000000a00 */
[----:B------:R-:W2:Y:S08]  /*0380*/  @!P0 LDC.64 R8, c[0x0][0x380] ;  /* 0x0000e000ff088b82 */ /* 0x000eb00000000a00 */
[----:B------:R-:W4:Y:S01]  /*0390*/  @!P5 LDC.64 R10, c[0x0][0x380] ;  /* 0x0000e000ff0adb82 */ /* 0x000f220000000a00 */
[----:B0-----:R-:W-:Y:S01]  /*03a0*/  @!P2 IMAD.WIDE.U32 R16, R3, 0x4, R16 ;  /* 0x000000040310a825 */ /* 0x001fe200078e0010 */
[----:B------:R-:W-:-:S02]  /*03b0*/  IADD3 R3, PT, PT, R42, 0x1, RZ ;  /* 0x000000012a037810 */ /* 0x000fc40007ffe0ff */
[----:B------:R-:W-:Y:S02]  /*03c0*/  MOV R20, RZ ;  /* 0x000000ff00147202 */ /* 0x000fe40000000f00 */
[----:B------:R-:W-:Y:S01]  /*03d0*/  ISETP.GE.OR P3, PT, R3, UR6, P1 ;  /* 0x0000000603007c0c */ /* 0x000fe20008f66670 */
[----:B------:R-:W-:Y:S01]  /*03e0*/  IMAD R29, R21, UR6, RZ ;  /* 0x00000006151d7c24 */ /* 0x000fe2000f8e02ff */
[----:B------:R-:W0:Y:S01]  /*03f0*/  @!P4 LDC.64 R14, c[0x0][0x388] ;  /* 0x0000e200ff0ecb82 */ /* 0x000e220000000a00 */
[C---:B------:R-:W-:Y:S01]  /*0400*/  IADD3 R3, PT, PT, R42.reuse, 0x2, RZ ;  /* 0x000000022a037810 */ /* 0x040fe20007ffe0ff */
[----:B-1----:R-:W-:Y:S01]  /*0410*/  @!P6 IMAD.WIDE.U32 R18, R19, 0x4, R12 ;  /* 0x000000041312e825 */ /* 0x002fe200078e000c */
[----:B------:R1:W5:Y:S01]  /*0420*/  @!P2 LDG.E R4, desc[UR8][R16.64] ;  /* 0x000000081004a981 */ /* 0x000362000c1e1900 */
[----:B------:R-:W-:Y:S02]  /*0430*/  IADD3 R12, PT, PT, R42, 0x3, RZ ;  /* 0x000000032a0c7810 */ /* 0x000fe40007ffe0ff */
[----:B------:R-:W-:Y:S01]  /*0440*/  ISETP.GE.OR P2, PT, R3, UR6, P1 ;  /* 0x0000000603007c0c */ /* 0x000fe20008f46670 */
[----:B------:R3:W5:Y:S01]  /*0450*/  @!P6 LDG.E R20, desc[UR8][R18.64] ;  /* 0x000000081214e981 */ /* 0x000762000c1e1900 */
[----:B------:R-:W-:-:S02]  /*0460*/  @!P0 IADD3 R3, PT, PT, R22, UR4, R7 ;  /* 0x0000000416038c10 */ /* 0x000fc4000fffe007 */
[----:B------:R-:W-:Y:S02]  /*0470*/  @!P5 IADD3 R13, PT, PT, R7, R22, RZ ;  /* 0x00000016070dd210 */ /* 0x000fe40007ffe0ff */
[----:B------:R-:W-:Y:S02]  /*0480*/  SHF.R.S32.HI R21, RZ, 0x1f, R29 ;  /* 0x0000001fff157819 */ /* 0x000fe4000001141d */
[-C--:B------:R-:W-:Y:S02]  /*0490*/  IADD3 R23, P6, PT, R42, R29.reuse, RZ ;  /* 0x0000001d2a177210 */ /* 0x080fe40007fde0ff */
[----:B------:R-:W-:Y:S01]  /*04a0*/  ISETP.GE.OR P1, PT, R12, UR6, P1 ;  /* 0x000000060c007c0c */ /* 0x000fe20008f26670 */
[----:B-1----:R-:W-:Y:S01]  /*04b0*/  HFMA2 R16, -RZ, RZ, 0, 0 ;  /* 0x00000000ff107431 */ /* 0x002fe200000001ff */
[C---:B------:R-:W-:Y:S01]  /*04c0*/  @!P4 IADD3 R17, PT, PT, R42.reuse, R29, RZ ;  /* 0x0000001d2a11c210 */ /* 0x040fe20007ffe0ff */
[----:B--2---:R-:W-:Y:S01]  /*04d0*/  @!P0 IMAD.WIDE.U32 R8, R3, 0x4, R8 ;  /* 0x0000000403088825 */ /* 0x004fe200078e0008 */
[----:B------:R-:W-:-:S03]  /*04e0*/  LEA.HI.X.SX32 R28, R42, R21, 0x1, P6 ;  /* 0x000000152a1c7211 */ /* 0x000fc600030f0eff */
[----:B------:R-:W-:Y:S02]  /*04f0*/  HFMA2 R3, -RZ, RZ, 0, 0 ;  /* 0x00000000ff037431 */ /* 0x000fe400000001ff */
[----:B----4-:R-:W-:-:S04]  /*0500*/  @!P5 IMAD.WIDE.U32 R12, R13, 0x4, R10 ;  /* 0x000000040d0cd825 */ /* 0x010fc800078e000a */
[----:B---3--:R-:W-:Y:S01]  /*0510*/  HFMA2 R19, -RZ, RZ, 0, 0 ;  /* 0x00000000ff137431 */ /* 0x008fe200000001ff */
[----:B------:R-:W-:Y:S02]  /*0520*/  LEA R10, P6, R23, UR10, 0x2 ;  /* 0x0000000a170a7c11 */ /* 0x000fe4000f8c10ff */
[----:B------:R-:W-:Y:S01]  /*0530*/  MOV R22, RZ ;  /* 0x000000ff00167202 */ /* 0x000fe20000000f00 */
[----:B0-----:R-:W-:Y:S01]  /*0540*/  @!P4 IMAD.WIDE R14, R17, 0x4, R14 ;  /* 0x00000004110ec825 */ /* 0x001fe200078e020e */
[----:B------:R-:W-:Y:S01]  /*0550*/  MOV R17, RZ ;  /* 0x000000ff00117202 */ /* 0x000fe20000000f00 */
[----:B------:R-:W2:Y:S01]  /*0560*/  @!P5 LDG.E R16, desc[UR8][R12.64] ;  /* 0x000000080c10d981 */ /* 0x000ea2000c1e1900 */
[----:B------:R-:W-:Y:S02]  /*0570*/  MOV R21, RZ ;  /* 0x000000ff00157202 */ /* 0x000fe40000000f00 */
[----:B------:R-:W-:Y:S01]  /*0580*/  LEA.HI.X R11, R23, UR11, R28, 0x2, P6 ;  /* 0x0000000b170b7c11 */ /* 0x000fe2000b0f141c */
[----:B------:R0:W3:Y:S04]  /*0590*/  @!P0 LDG.E R22, desc[UR8][R8.64] ;  /* 0x0000000808168981 */ /* 0x0000e8000c1e1900 */
[----:B------:R-:W4:Y:S04]  /*05a0*/  @!P4 LDG.E R3, desc[UR8][R14.64] ;  /* 0x000000080e03c981 */ /* 0x000f28000c1e1900 */
[----:B------:R-:W4:Y:S04]  /*05b0*/  @!P3 LDG.E R17, desc[UR8][R10.64+0x4] ;  /* 0x000004080a11b981 */ /* 0x000f28000c1e1900 */
[----:B------:R-:W4:Y:S04]  /*05c0*/  @!P2 LDG.E R19, desc[UR8][R10.64+0x8] ;  /* 0x000008080a13a981 */ /* 0x000f28000c1e1900 */
[----:B------:R-:W4:Y:S01]  /*05d0*/  @!P1 LDG.E R21, desc[UR8][R10.64+0xc] ;  /* 0x00000c080a159981 */ /* 0x000f22000c1e1900 */
[----:B------:R-:W1:Y:S01]  /*05e0*/  S2UR UR7, SR_CgaCtaId ;  /* 0x00000000000779c3 */ /* 0x000e620000008800 */
[----:B------:R-:W-:-:S02]  /*05f0*/  UMOV UR5, 0x400 ;  /* 0x0000040000057882 */ /* 0x000fc40000000000 */
[----:B------:R-:W-:Y:S02]  /*0600*/  UIADD3 UR6, UPT, UPT, UR5, 0x1000, URZ ;  /* 0x0000100005067890 */ /* 0x000fe4000fffe0ff */
[----:B-1----:R-:W-:Y:S02]  /*0610*/  ULEA UR5, UR7, UR5, 0x18 ;  /* 0x0000000507057291 */ /* 0x002fe4000f8ec0ff */
[----:B------:R-:W-:-:S04]  /*0620*/  ULEA UR6, UR7, UR6, 0x18 ;  /* 0x0000000607067291 */ /* 0x000fc8000f8ec0ff */
[----:B0-----:R-:W-:Y:S01]  /*0630*/  LEA R8, R2, UR5, 0x8 ;  /* 0x0000000502087c11 */ /* 0x001fe2000f8e40ff */
[----:B------:R-:W-:Y:S01]  /*0640*/  UMOV UR5, 0x100 ;  /* 0x0000010000057882 */ /* 0x000fe20000000000 */
[----:B-----5:R0:W-:Y:S04]  /*0650*/  STS [R41], R4 ;  /* 0x0000000429007388 */ /* 0x0201e80000000800 */
[----:B------:R-:W-:Y:S04]  /*0660*/  STS [R41+0x40], R20 ;  /* 0x0000401429007388 */ /* 0x000fe80000000800 */
[----:B--2---:R-:W-:Y:S04]  /*0670*/  STS [R41+0x80], R16 ;  /* 0x0000801029007388 */ /* 0x004fe80000000800 */
[----:B---3--:R-:W-:Y:S04]  /*0680*/  STS [R41+0xc0], R22 ;  /* 0x0000c01629007388 */ /* 0x008fe80000000800 */
[----:B----4-:R1:W-:Y:S04]  /*0690*/  STS [R6], R3 ;  /* 0x0000000306007388 */ /* 0x0103e80000000800 */
[----:B------:R2:W-:Y:S04]  /*06a0*/  STS [R6+0x4], R17 ;  /* 0x0000041106007388 */ /* 0x0005e80000000800 */
[----:B------:R2:W-:Y:S04]  /*06b0*/  STS [R6+0x8], R19 ;  /* 0x0000081306007388 */ /* 0x0005e80000000800 */
[----:B------:R2:W-:Y:S01]  /*06c0*/  STS [R6+0xc], R21 ;  /* 0x00000c1506007388 */ /* 0x0005e20000000800 */
[----:B0-----:R-:W-:-:S02]  /*06d0*/  LEA R4, R0, UR6, 0x4 ;  /* 0x0000000600047c11 */ /* 0x001fc4000f8e20ff */
[----:B-1----:R-:W-:Y:S02]  /*06e0*/  IADD3 R3, PT, PT, R8, 0x80, RZ ;  /* 0x0000008008037810 */ /* 0x002fe40007ffe0ff */
[----:B------:R-:W-:Y:S01]  /*06f0*/  IADD3 R4, PT, PT, R4, 0x100, RZ ;  /* 0x0000010004047810 */ /* 0x000fe20007ffe0ff */
[----:B------:R-:W-:Y:S06]  /*0700*/  BAR.SYNC.DEFER_BLOCKING 0x0 ;  /* 0x0000000000007b1d */ /* 0x000fec0000010000 */
.L_x_1:
[----:B------:R-:W-:Y:S01]  /*0710*/  LDS.128 R8, [R3+-0x80] ;  /* 0xffff800003087984 */ /* 0x000fe20000000c00 */
[----:B------:R-:W-:-:S03]  /*0720*/  UIADD3 UR5, UPT, UPT, UR5, 0x800, URZ ;  /* 0x0000080005057890 */ /* 0x000fc6000fffe0ff */
[----:B------:R-:W0:Y:S01]  /*0730*/  LDS.128 R28, [R4+-0x100] ;  /* 0xffff0000041c7984 */ /* 0x000e220000000c00 */
[----:B------:R-:W-:-:S03]  /*0740*/  UISETP.NE.AND UP0, UPT, UR5, 0x1100, UPT ;  /* 0x000011000500788c */ /* 0x000fc6000bf05270 */
[----:B------:R-:W1:Y:S04]  /*0750*/  LDS.128 R12, [R3+-0x40] ;  /* 0xffffc000030c7984 */ /* 0x000e680000000c00 */
[----:B--2---:R-:W2:Y:S04]  /*0760*/  LDS.128 R16, [R3] ;  /* 0x0000000003107984 */ /* 0x004ea80000000c00 */
[----:B------:R-:W3:Y:S04]  /*0770*/  LDS.128 R20, [R3+0x40] ;  /* 0x0000400003147984 */ /* 0x000ee80000000c00 */
[----:B------:R-:W4:Y:S01]  /*0780*/  LDS.128 R32, [R4] ;  /* 0x0000000004207984 */ /* 0x000f220000000c00 */
[C---:B0-----:R-:W-:Y:S01]  /*0790*/  FFMA R47, R8.reuse, R28, R47 ;  /* 0x0000001c082f7223 */ /* 0x041fe2000000002f */
[C---:B------:R-:W-:Y:S01]  /*07a0*/  FFMA R44, R8.reuse, R29, R44 ;  /* 0x0000001d082c7223 */ /* 0x040fe2000000002c */
[C---:B------:R-:W-:Y:S01]  /*07b0*/  FFMA R49, R8.reuse, R30, R49 ;  /* 0x0000001e08317223 */ /* 0x040fe20000000031 */
[----:B------:R-:W-:Y:S01]  /*07c0*/  FFMA R48, R8, R31, R48 ;  /* 0x0000001f08307223 */ /* 0x000fe20000000030 */
[C---:B-1----:R-:W-:Y:S01]  /*07d0*/  FFMA R52, R12.reuse, R28, R27 ;  /* 0x0000001c0c347223 */ /* 0x042fe2000000001b */
[C---:B------:R-:W-:Y:S01]  /*07e0*/  FFMA R8, R12.reuse, R29, R24 ;  /* 0x0000001d0c087223 */ /* 0x040fe20000000018 */
[C---:B------:R-:W-:Y:S01]  /*07f0*/  FFMA R51, R12.reuse, R30, R25 ;  /* 0x0000001e0c337223 */ /* 0x040fe20000000019 */
[----:B------:R-:W-:Y:S01]  /*0800*/  FFMA R12, R12, R31, R26 ;  /* 0x0000001f0c0c7223 */ /* 0x000fe2000000001a */
[C---:B--2---:R-:W-:Y:S01]  /*0810*/  FFMA R39, R16.reuse, R28, R39 ;  /* 0x0000001c10277223 */ /* 0x044fe20000000027 */
[----:B------:R-:W0:Y:S01]  /*0820*/  LDS.128 R24, [R4+0x100] ;  /* 0x0001000004187984 */ /* 0x000e220000000c00 */
[CC--:B------:R-:W-:Y:S01]  /*0830*/  FFMA R36, R16.reuse, R29.reuse, R36 ;  /* 0x0000001d10247223 */ /* 0x0c0fe20000000024 */
[----:B------:R-:W-:Y:S01]  /*0840*/  FFMA R37, R16, R30, R37 ;  /* 0x0000001e10257223 */ /* 0x000fe20000000025 */
[C---:B---3--:R-:W-:Y:S01]  /*0850*/  FFMA R53, R20.reuse, R28, R53 ;  /* 0x0000001c14357223 */ /* 0x048fe20000000035 */
[C---:B------:R-:W-:Y:S01]  /*0860*/  FFMA R50, R20.reuse, R29, R50 ;  /* 0x0000001d14327223 */ /* 0x040fe20000000032 */
[----:B------:R-:W-:Y:S01]  /*0870*/  FFMA R45, R20, R30, R45 ;  /* 0x0000001e142d7223 */ /* 0x000fe2000000002d */
[-C--:B------:R-:W-:Y:S01]  /*0880*/  FFMA R16, R16, R31.reuse, R38 ;  /* 0x0000001f10107223 */ /* 0x080fe20000000026 */
[----:B------:R-:W-:Y:S01]  /*0890*/  FFMA R20, R20, R31, R46 ;  /* 0x0000001f14147223 */ /* 0x000fe2000000002e */
[C---:B----4-:R-:W-:Y:S01]  /*08a0*/  FFMA R47, R32.reuse, R9, R47 ;  /* 0x00000009202f7223 */ /* 0x050fe2000000002f */
[----:B------:R-:W1:Y:S01]  /*08b0*/  LDS.128 R28, [R4+0x200] ;  /* 0x00020000041c7984 */ /* 0x000e620000000c00 */
[C---:B------:R-:W-:Y:S01]  /*08c0*/  FFMA R44, R9.reuse, R33, R44 ;  /* 0x00000021092c7223 */ /* 0x040fe2000000002c */
[CC--:B------:R-:W-:Y:S01]  /*08d0*/  FFMA R49, R9.reuse, R34.reuse, R49 ;  /* 0x0000002209317223 */ /* 0x0c0fe20000000031 */
[----:B------:R-:W-:Y:S01]  /*08e0*/  FFMA R48, R9, R35, R48 ;  /* 0x0000002309307223 */ /* 0x000fe20000000030 */
[C---:B------:R-:W-:Y:S01]  /*08f0*/  FFMA R52, R32.reuse, R13, R52 ;  /* 0x0000000d20347223 */ /* 0x040fe20000000034 */
[C---:B------:R-:W-:Y:S01]  /*0900*/  FFMA R8, R13.reuse, R33, R8 ;  /* 0x000000210d087223 */ /* 0x040fe20000000008 */
[CC--:B------:R-:W-:Y:S01]  /*0910*/  FFMA R51, R13.reuse, R34.reuse, R51 ;  /* 0x000000220d337223 */ /* 0x0c0fe20000000033 */
[----:B------:R-:W-:Y:S01]  /*0920*/  FFMA R12, R13, R35, R12 ;  /* 0x000000230d0c7223 */ /* 0x000fe2000000000c */
[C---:B------:R-:W-:Y:S01]  /*0930*/  FFMA R39, R32.reuse, R17, R39 ;  /* 0x0000001120277223 */ /* 0x040fe20000000027 */
[C---:B------:R-:W-:Y:S01]  /*0940*/  FFMA R9, R17.reuse, R33, R36 ;  /* 0x0000002111097223 */ /* 0x040fe20000000024 */
[CC--:B------:R-:W-:Y:S01]  /*0950*/  FFMA R13, R17.reuse, R34.reuse, R37 ;  /* 0x00000022110d7223 */ /* 0x0c0fe20000000025 */
[----:B------:R-:W-:Y:S01]  /*0960*/  FFMA R16, R17, R35, R16 ;  /* 0x0000002311107223 */ /* 0x000fe20000000010 */
[----:B------:R-:W-:Y:S01]  /*0970*/  FFMA R53, R32, R21, R53 ;  /* 0x0000001520357223 */ /* 0x000fe20000000035 */
[C---:B------:R-:W-:Y:S01]  /*0980*/  FFMA R17, R21.reuse, R33, R50 ;  /* 0x0000002115117223 */ /* 0x040fe20000000032 */
[C---:B------:R-:W-:Y:S01]  /*0990*/  FFMA R45, R21.reuse, R34, R45 ;  /* 0x00000022152d7223 */ /* 0x040fe2000000002d */
[----:B------:R-:W-:-:S02]  /*09a0*/  FFMA R20, R21, R35, R20 ;  /* 0x0000002315147223 */ /* 0x000fc40000000014 */
[----:B------:R-:W-:Y:S01]  /*09b0*/  LDS.128 R32, [R3+-0x70] ;  /* 0xffff900003207984 */ /* 0x000fe20000000c00 */
[----:B0-----:R-:W-:Y:S01]  /*09c0*/  FFMA R47, R24, R10, R47 ;  /* 0x0000000a182f7223 */ /* 0x001fe2000000002f */
[C---:B------:R-:W-:Y:S01]  /*09d0*/  FFMA R44, R10.reuse, R25, R44 ;  /* 0x000000190a2c7223 */ /* 0x040fe2000000002c */
[C---:B------:R-:W-:Y:S01]  /*09e0*/  FFMA R49, R10.reuse, R26, R49 ;  /* 0x0000001a0a317223 */ /* 0x040fe20000000031 */
[----:B------:R-:W-:Y:S01]  /*09f0*/  FFMA R48, R10, R27, R48 ;  /* 0x0000001b0a307223 */ /* 0x000fe20000000030 */
[----:B------:R-:W-:Y:S01]  /*0a00*/  FFMA R21, R24, R14, R52 ;  /* 0x0000000e18157223 */ /* 0x000fe20000000034 */
        /* <DEDUP_REMOVED lines=11> */
[----:B------:R-:W0:Y:S01]  /*0ac0*/  LDS.128 R36, [R4+0x300] ;  /* 0x0003000004247984 */ /* 0x000e220000000c00 */
[C---:B-1----:R-:W-:Y:S01]  /*0ad0*/  FFMA R47, R28.reuse, R11, R47 ;  /* 0x0000000b1c2f7223 */ /* 0x042fe2000000002f */
[C---:B------:R-:W-:Y:S01]  /*0ae0*/  FFMA R44, R11.reuse, R29, R44 ;  /* 0x0000001d0b2c7223 */ /* 0x040fe2000000002c */
[CC--:B------:R-:W-:Y:S01]  /*0af0*/  FFMA R49, R11.reuse, R30.reuse, R49 ;  /* 0x0000001e0b317223 */ /* 0x0c0fe20000000031 */
[----:B------:R-:W-:Y:S01]  /*0b00*/  FFMA R48, R11, R31, R48 ;  /* 0x0000001f0b307223 */ /* 0x000fe20000000030 */
[C---:B------:R-:W-:Y:S01]  /*0b10*/  FFMA R22, R15.reuse, R29, R8 ;  /* 0x0000001d0f167223 */ /* 0x040fe20000000008 */
[-C--:B------:R-:W-:Y:S01]  /*0b20*/  FFMA R46, R15, R30.reuse, R10 ;  /* 0x0000001e0f2e7223 */ /* 0x080fe2000000000a */
[C---:B------:R-:W-:Y:S01]  /*0b30*/  FFMA R21, R28.reuse, R15, R21 ;  /* 0x0000000f1c157223 */ /* 0x040fe20000000015 */
[----:B------:R-:W1:Y:S01]  /*0b40*/  LDS.128 R8, [R3+-0x30] ;  /* 0xffffd00003087984 */ /* 0x000e620000000c00 */
[C---:B------:R-:W-:Y:S01]  /*0b50*/  FFMA R51, R28.reuse, R19, R51 ;  /* 0x000000131c337223 */ /* 0x040fe20000000033 */
[----:B------:R-:W-:Y:S01]  /*0b60*/  FFMA R53, R28, R23, R53 ;  /* 0x000000171c357223 */ /* 0x000fe20000000035 */
[C---:B------:R-:W-:Y:S01]  /*0b70*/  FFMA R52, R19.reuse, R29, R12 ;  /* 0x0000001d13347223 */ /* 0x040fe2000000000c */
[CC--:B------:R-:W-:Y:S01]  /*0b80*/  FFMA R54, R19.reuse, R30.reuse, R13 ;  /* 0x0000001e13367223 */ /* 0x0c0fe2000000000d */
[----:B------:R-:W-:Y:S01]  /*0b90*/  FFMA R56, R19, R31, R18 ;  /* 0x0000001f13387223 */ /* 0x000fe20000000012 */
[----:B------:R-:W-:Y:S01]  /*0ba0*/  FFMA R28, R23, R29, R16 ;  /* 0x0000001d171c7223 */ /* 0x000fe20000000010 */
[-C--:B------:R-:W-:Y:S01]  /*0bb0*/  FFMA R50, R15, R31.reuse, R14 ;  /* 0x0000001f0f327223 */ /* 0x080fe2000000000e */
[----:B------:R-:W2:Y:S01]  /*0bc0*/  LDS.128 R16, [R3+0x50] ;  /* 0x0000500003107984 */ /* 0x000ea20000000c00 */
[C---:B------:R-:W-:Y:S01]  /*0bd0*/  FFMA R45, R23.reuse, R30, R45 ;  /* 0x0000001e172d7223 */ /* 0x040fe2000000002d */
[----:B------:R-:W-:-:S02]  /*0be0*/  FFMA R30, R23, R31, R20 ;  /* 0x0000001f171e7223 */ /* 0x000fc40000000014 */
[----:B------:R3:W4:Y:S04]  /*0bf0*/  LDS.128 R12, [R3+0x10] ;  /* 0x00001000030c7984 */ /* 0x0007280000000c00 */
[----:B------:R-:W5:Y:S01]  /*0c00*/  LDS.128 R24, [R4+0x400] ;  /* 0x0004000004187984 */ /* 0x000f620000000c00 */
[----:B---3--:R-:W-:Y:S01]  /*0c10*/  IADD3 R3, PT, PT, R3, 0x20, RZ ;  /* 0x0000002003037810 */ /* 0x008fe20007ffe0ff */
        /* <DEDUP_REMOVED lines=8> */
[----:B------:R-:W0:Y:S01]  /*0ca0*/  LDS.128 R20, [R4+0x500] ;  /* 0x0005000004147984 */ /* 0x000e220000000c00 */
[C---:B--2---:R-:W-:Y:S01]  /*0cb0*/  FFMA R53, R16.reuse, R36, R53 ;  /* 0x0000002410357223 */ /* 0x044fe20000000035 */
[C---:B------:R-:W-:Y:S01]  /*0cc0*/  FFMA R8, R16.reuse, R37, R28 ;  /* 0x0000002510087223 */ /* 0x040fe2000000001c */
[C---:B------:R-:W-:Y:S01]  /*0cd0*/  FFMA R45, R16.reuse, R38, R45 ;  /* 0x00000026102d7223 */ /* 0x040fe2000000002d */
[-C--:B------:R-:W-:Y:S01]  /*0ce0*/  FFMA R16, R16, R39.reuse, R30 ;  /* 0x0000002710107223 */ /* 0x080fe2000000001e */
[C---:B----4-:R-:W-:Y:S01]  /*0cf0*/  FFMA R56, R12.reuse, R39, R56 ;  /* 0x000000270c387223 */ /* 0x050fe20000000038 */
[C---:B------:R-:W-:Y:S01]  /*0d00*/  FFMA R52, R12.reuse, R37, R52 ;  /* 0x000000250c347223 */ /* 0x040fe20000000034 */
[C---:B------:R-:W-:Y:S01]  /*0d10*/  FFMA R51, R12.reuse, R36, R51 ;  /* 0x000000240c337223 */ /* 0x040fe20000000033 */
[----:B------:R-:W-:Y:S01]  /*0d20*/  FFMA R57, R12, R38, R54 ;  /* 0x000000260c397223 */ /* 0x000fe20000000036 */
[CC--:B-----5:R-:W-:Y:S01]  /*0d30*/  FFMA R39, R33.reuse, R26.reuse, R29 ;  /* 0x0000001a21277223 */ /* 0x0e0fe2000000001d */
[C---:B------:R-:W-:Y:S01]  /*0d40*/  FFMA R47, R24.reuse, R33, R47 ;  /* 0x00000021182f7223 */ /* 0x040fe2000000002f */
[----:B------:R1:W2:Y:S01]  /*0d50*/  LDS.128 R28, [R4+0x600] ;  /* 0x00060000041c7984 */ /* 0x0002a20000000c00 */
[C---:B------:R-:W-:Y:S01]  /*0d60*/  FFMA R37, R33.reuse, R25, R44 ;  /* 0x0000001921257223 */ /* 0x040fe2000000002c */
        /* <DEDUP_REMOVED lines=12> */
[----:B------:R-:W-:Y:S01]  /*0e30*/  FFMA R16, R17, R27, R16 ;  /* 0x0000001b11107223 */ /* 0x000fe20000000010 */
[----:B-1----:R-:W-:Y:S01]  /*0e40*/  IADD3 R4, PT, PT, R4, 0x800, RZ ;  /* 0x0000080004047810 */ /* 0x002fe20007ffe0ff */
[----:B0-----:R-:W-:Y:S01]  /*0e50*/  FFMA R39, R34, R22, R39 ;  /* 0x0000001622277223 */ /* 0x001fe20000000027 */
[----:B------:R-:W-:Y:S01]  /*0e60*/  FFMA R50, R10, R23, R50 ;  /* 0x000000170a327223 */ /* 0x000fe20000000032 */
[----:B------:R-:W-:Y:S01]  /*0e70*/  FFMA R47, R20, R34, R47 ;  /* 0x00000022142f7223 */ /* 0x000fe2000000002f */
[C---:B------:R-:W-:Y:S01]  /*0e80*/  FFMA R44, R34.reuse, R21, R37 ;  /* 0x00000015222c7223 */ /* 0x040fe20000000025 */
[----:B------:R-:W-:Y:S01]  /*0e90*/  FFMA R48, R34, R23, R48 ;  /* 0x0000001722307223 */ /* 0x000fe20000000030 */
[----:B------:R-:W-:Y:S01]  /*0ea0*/  FFMA R27, R20, R10, R49 ;  /* 0x0000000a141b7223 */ /* 0x000fe20000000031 */
[CC--:B------:R-:W-:Y:S01]  /*0eb0*/  FFMA R24, R10.reuse, R21.reuse, R33 ;  /* 0x000000150a187223 */ /* 0x0c0fe20000000021 */
        /* <DEDUP_REMOVED lines=9> */
[-C--:B--2---:R-:W-:Y:S01]  /*0f50*/  FFMA R49, R35, R30.reuse, R39 ;  /* 0x0000001e23317223 */ /* 0x084fe20000000027 */
[----:B------:R-:W-:Y:S01]  /*0f60*/  FFMA R26, R11, R31, R50 ;  /* 0x0000001f0b1a7223 */ /* 0x000fe20000000032 */
[C---:B------:R-:W-:Y:S01]  /*0f70*/  FFMA R47, R28.reuse, R35, R47 ;  /* 0x000000231c2f7223 */ /* 0x040fe2000000002f */
[C---:B------:R-:W-:Y:S01]  /*0f80*/  FFMA R44, R35.reuse, R29, R44 ;  /* 0x0000001d232c7223 */ /* 0x040fe2000000002c */
[----:B------:R-:W-:Y:S01]  /*0f90*/  FFMA R48, R35, R31, R48 ;  /* 0x0000001f23307223 */ /* 0x000fe20000000030 */
[C---:B------:R-:W-:Y:S01]  /*0fa0*/  FFMA R27, R28.reuse, R11, R27 ;  /* 0x0000000b1c1b7223 */ /* 0x040fe2000000001b */
[C---:B------:R-:W-:Y:S01]  /*0fb0*/  FFMA R24, R11.reuse, R29, R24 ;  /* 0x0000001d0b187223 */ /* 0x040fe20000000018 */
[-C--:B------:R-:W-:Y:S01]  /*0fc0*/  FFMA R25, R11, R30.reuse, R55 ;  /* 0x0000001e0b197223 */ /* 0x080fe20000000037 */
        /* <DEDUP_REMOVED lines=8> */
[----:B------:R-:W-:Y:S06]  /*1050*/  BRA.U UP0, `(.L_x_1) ;  /* 0xfffffff500ac7547 */ /* 0x000fec000b83ffff */
[----:B------:R-:W-:Y:S01]  /*1060*/  UIADD3 UR4, UPT, UPT, UR4, 0xf, URZ ;  /* 0x0000000f04047890 */ /* 0x000fe2000fffe0ff */
[----:B------:R-:W-:Y:S01]  /*1070*/  IADD3 R5, PT, PT, R5, 0x1, RZ ;  /* 0x0000000105057810 */ /* 0x000fe20007ffe0ff */
[----:B------:R-:W-:Y:S02]  /*1080*/  BAR.SYNC.DEFER_BLOCKING 0x0 ;  /* 0x0000000000007b1d */ /* 0x000fe40000010000 */
[----:B------:R-:W-:-:S06]  /*1090*/  USHF.R.U32.HI UR4, URZ, 0x4, UR4 ;  /* 0x00000004ff047899 */ /* 0x000fcc0008011604 */
[----:B------:R-:W-:-:S13]  /*10a0*/  ISETP.NE.AND P0, PT, R5, UR4, PT ;  /* 0x0000000405007c0c */ /* 0x000fda000bf05270 */
[----:B------:R-:W-:Y:S05]  /*10b0*/  @P0 BRA `(.L_x_2) ;  /* 0xfffffff0005c0947 */ /* 0x000fea000383ffff */
.L_x_0:
[----:B------:R-:W0:Y:S01]  /*10c0*/  S2R R5, SR_CTAID.X ;  /* 0x0000000000057919 */ /* 0x000e220000002500 */
[----:B------:R-:W1:Y:S01]  /*10d0*/  LDCU.64 UR6, c[0x0][0x398] ;  /* 0x00007300ff0677ac */ /* 0x000e620008000a00 */
[----:B------:R-:W2:Y:S01]  /*10e0*/  S2R R3, SR_CTAID.Y ;  /* 0x0000000000037919 */ /* 0x000ea20000002600 */
[----:B------:R-:W3:Y:S01]  /*10f0*/  LDCU.64 UR4, c[0x0][0x390] ;  /* 0x00007200ff0477ac */ /* 0x000ee20008000a00 */
[----:B0-----:R-:W-:Y:S02]  /*1100*/  LEA R0, R5, R0, 0x4 ;  /* 0x0000000005007211 */ /* 0x001fe400078e20ff */
[----:B--2---:R-:W-:Y:S02]  /*1110*/  LEA R3, R3, R2, 0x4 ;  /* 0x0000000203037211 */ /* 0x004fe400078e20ff */
[----:B------:R-:W-:Y:S02]  /*1120*/  SHF.L.U32 R0, R0, 0x2, RZ ;  /* 0x0000000200007819 */ /* 0x000fe400000006ff */
[----:B------:R-:W-:-:S02]  /*1130*/  SHF.L.U32 R13, R3, 0x2, RZ ;  /* 0x00000002030d7819 */ /* 0x000fc400000006ff */
[C---:B-1----:R-:W-:Y:S02]  /*1140*/  ISETP.GE.AND P0, PT, R0.reuse, UR7, PT ;  /* 0x0000000700007c0c */ /* 0x042fe4000bf06270 */
[C---:B------:R-:W-:Y:S01]  /*1150*/  ISETP.GE.AND P1, PT, R0.reuse, UR7, PT ;  /* 0x0000000700007c0c */ /* 0x040fe2000bf26270 */
[C---:B------:R-:W-:Y:S01]  /*1160*/  IMAD R7, R13.reuse, UR7, RZ ;  /* 0x000000070d077c24 */ /* 0x040fe2000f8e02ff */
[C---:B------:R-:W-:Y:S02]  /*1170*/  ISETP.LT.AND P0, PT, R13.reuse, UR6, !P0 ;  /* 0x000000060d007c0c */ /* 0x040fe4000c701270 */
[----:B------:R-:W-:Y:S02]  /*1180*/  IADD3 R15, PT, PT, R13, 0x1, RZ ;  /* 0x000000010d0f7810 */ /* 0x000fe40007ffe0ff */
[----:B------:R-:W-:Y:S02]  /*1190*/  IADD3 R2, PT, PT, R0, 0x1, RZ ;  /* 0x0000000100027810 */ /* 0x000fe40007ffe0ff */
[----:B------:R-:W-:-:S02]  /*11a0*/  ISETP.GE.OR P4, PT, R15, UR6, P1 ;  /* 0x000000060f007c0c */ /* 0x000fc40008f86670 */
[----:B------:R-:W-:Y:S02]  /*11b0*/  ISETP.GE.AND P3, PT, R2, UR7, PT ;  /* 0x0000000702007c0c */ /* 0x000fe4000bf66270 */
[----:B------:R-:W-:Y:S02]  /*11c0*/  SHF.R.S32.HI R6, RZ, 0x1f, R0 ;  /* 0x0000001fff067819 */ /* 0x000fe40000011400 */
[C---:B------:R-:W-:Y:S01]  /*11d0*/  IADD3 R11, PT, PT, R0.reuse, 0x2, RZ ;  /* 0x00000002000b7810 */ /* 0x040fe20007ffe0ff */
[----:B------:R-:W0:Y:S01]  /*11e0*/  @P0 LDC.64 R8, c[0x0][0x390] ;  /* 0x0000e400ff080b82 */ /* 0x000e220000000a00 */
[----:B------:R-:W-:Y:S02]  /*11f0*/  @P0 IADD3 R3, PT, PT, R0, R7, RZ ;  /* 0x0000000700030210 */ /* 0x000fe40007ffe0ff */
[C---:B------:R-:W-:Y:S02]  /*1200*/  ISETP.GE.OR P6, PT, R13.reuse, UR6, P3 ;  /* 0x000000060d007c0c */ /* 0x040fe40009fc6670 */
[----:B------:R-:W-:-:S03]  /*1210*/  IADD3 R14, PT, PT, R13, 0x2, RZ ;  /* 0x000000020d0e7810 */ /* 0x000fc60007ffe0ff */
[----:B------:R-:W1:Y:S01]  /*1220*/  @!P4 LDC.64 R4, c[0x0][0x390] ;  /* 0x0000e400ff04cb82 */ /* 0x000e620000000a00 */
[----:B0-----:R-:W-:Y:S01]  /*1230*/  @P0 IMAD.WIDE R8, R3, 0x4, R8 ;  /* 0x0000000403080825 */ /* 0x001fe200078e0208 */
[----:B------:R-:W-:-:S04]  /*1240*/  IADD3 R3, P2, PT, R0, R7, RZ ;  /* 0x0000000700037210 */ /* 0x000fc80007f5e0ff */
[----:B------:R-:W-:Y:S01]  /*1250*/  LEA.HI.X.SX32 R10, R7, R6, 0x1, P2 ;  /* 0x00000006070a7211 */ /* 0x000fe200010f0eff */
[----:B------:R0:W-:Y:S01]  /*1260*/  @P0 STG.E desc[UR8][R8.64], R47 ;  /* 0x0000002f08000986 */ /* 0x0001e2000c101908 */
[----:B---3--:R-:W-:Y:S02]  /*1270*/  LEA R2, P5, R3, UR4, 0x2 ;  /* 0x0000000403027c11 */ /* 0x008fe4000f8a10ff */
[----:B------:R-:W-:Y:S02]  /*1280*/  ISETP.GE.AND P2, PT, R11, UR7, PT ;  /* 0x000000070b007c0c */ /* 0x000fe4000bf46270 */
[----:B------:R-:W-:Y:S02]  /*1290*/  IADD3 R11, PT, PT, R0, 0x3, RZ ;  /* 0x00000003000b7810 */ /* 0x000fe40007ffe0ff */
[----:B------:R-:W-:Y:S02]  /*12a0*/  LEA.HI.X R3, R3, UR5, R10, 0x2, P5 ;  /* 0x0000000503037c11 */ /* 0x000fe4000a8f140a */
[----:B------:R-:W-:-:S02]  /*12b0*/  ISETP.GE.OR P5, PT, R13, UR6, P2 ;  /* 0x000000060d007c0c */ /* 0x000fc400097a6670 */
[----:B------:R-:W-:Y:S01]  /*12c0*/  ISETP.GE.AND P0, PT, R11, UR7, PT ;  /* 0x000000070b007c0c */ /* 0x000fe2000bf06270 */
[----:B------:R-:W-:Y:S01]  /*12d0*/  @!P6 STG.E desc[UR8][R2.64+0x4], R44 ;  /* 0x0000042c0200e986 */ /* 0x000fe2000c101908 */
[----:B------:R-:W-:Y:S02]  /*12e0*/  IADD3 R7, PT, PT, R7, UR7, RZ ;  /* 0x0000000707077c10 */ /* 0x000fe4000fffe0ff */
[C---:B------:R-:W-:Y:S02]  /*12f0*/  ISETP.GE.OR P6, PT, R13.reuse, UR6, P0 ;  /* 0x000000060d007c0c */ /* 0x040fe400087c6670 */
[----:B------:R-:W-:Y:S02]  /*1300*/  @!P4 IADD3 R11, PT, PT, R0, R7, RZ ;  /* 0x00000007000bc210 */ /* 0x000fe40007ffe0ff */
[----:B------:R-:W-:-:S03]  /*1310*/  IADD3 R13, PT, PT, R13, 0x3, RZ ;  /* 0x000000030d0d7810 */ /* 0x000fc60007ffe0ff */
[----:B------:R-:W-:Y:S01]  /*1320*/  @!P5 STG.E desc[UR8][R2.64+0x8], R49 ;  /* 0x000008310200d986 */ /* 0x000fe2000c101908 */
[----:B------:R-:W-:Y:S01]  /*1330*/  ISETP.GE.OR P5, PT, R14, UR6, P1 ;  /* 0x000000060e007c0c */ /* 0x000fe20008fa6670 */
[----:B-1----:R-:W-:Y:S01]  /*1340*/  @!P4 IMAD.WIDE R4, R11, 0x4, R4 ;  /* 0x000000040b04c825 */ /* 0x002fe200078e0204 */
[----:B------:R-:W-:-:S03]  /*1350*/  ISETP.GE.OR P1, PT, R13, UR6, P1 ;  /* 0x000000060d007c0c */ /* 0x000fc60008f26670 */
[----:B------:R1:W-:Y:S01]  /*1360*/  @!P6 STG.E desc[UR8][R2.64+0xc], R48 ;  /* 0x00000c300200e986 */ /* 0x0003e2000c101908 */
[----:B0-----:R-:W-:-:S03]  /*1370*/  IADD3 R9, P6, PT, R0, R7, RZ ;  /* 0x0000000700097210 */ /* 0x001fc60007fde0ff */
[----:B------:R0:W-:Y:S01]  /*1380*/  @!P4 STG.E desc[UR8][R4.64], R27 ;  /* 0x0000001b0400c986 */ /* 0x0001e2000c101908 */
[----:B------:R-:W-:Y:S02]  /*1390*/  ISETP.GE.OR P4, PT, R15, UR6, P3 ;  /* 0x000000060f007c0c */ /* 0x000fe40009f86670 */
[----:B------:R-:W-:Y:S01]  /*13a0*/  LEA.HI.X.SX32 R12, R7, R6, 0x1, P6 ;  /* 0x00000006070c7211 */ /* 0x000fe200030f0eff */
[----:B------:R-:W2:Y:S01]  /*13b0*/  @!P5 LDC.64 R10, c[0x0][0x390] ;  /* 0x0000e400ff0adb82 */ /* 0x000ea20000000a00 */
[----:B------:R-:W-:Y:S02]  /*13c0*/  LEA R8, P6, R9, UR4, 0x2 ;  /* 0x0000000409087c11 */ /* 0x000fe4000f8c10ff */
[----:B------:R-:W-:Y:S02]  /*13d0*/  IADD3 R7, PT, PT, R7, UR7, RZ ;  /* 0x0000000707077c10 */ /* 0x000fe4000fffe0ff */
[----:B------:R-:W-:Y:S02]  /*13e0*/  LEA.HI.X R9, R9, UR5, R12, 0x2, P6 ;  /* 0x0000000509097c11 */ /* 0x000fe4000b0f140c */
[C---:B------:R-:W-:Y:S01]  /*13f0*/  ISETP.GE.OR P6, PT, R15.reuse, UR6, P2 ;  /* 0x000000060f007c0c */ /* 0x040fe200097c6670 */
[----:B-1----:R-:W1:Y:S01]  /*1400*/  @!P1 LDC.64 R2, c[0x0][0x390] ;  /* 0x0000e400ff029b82 */ /* 0x002e620000000a00 */
[----:B0-----:R-:W-:Y:S01]  /*1410*/  @!P5 IADD3 R5, PT, PT, R0, R7, RZ ;  /* 0x000000070005d210 */ /* 0x001fe20007ffe0ff */
[----:B------:R-:W-:Y:S01]  /*1420*/  @!P4 STG.E desc[UR8][R8.64+0x4], R24 ;  /* 0x000004180800c986 */ /* 0x000fe2000c101908 */
[----:B------:R-:W-:-:S09]  /*1430*/  ISETP.GE.OR P4, PT, R15, UR6, P0 ;  /* 0x000000060f007c0c */ /* 0x000fd20008786670 */
[----:B------:R-:W-:Y:S01]  /*1440*/  @!P6 STG.E desc[UR8][R8.64+0x8], R25 ;  /* 0x000008190800e986 */ /* 0x000fe2000c101908 */
[----:B------:R-:W-:-:S03]  /*1450*/  IADD3 R12, P6, PT, R0, R7, RZ ;  /* 0x00000007000c7210 */ /* 0x000fc60007fde0ff */
[----:B------:R0:W-:Y:S01]  /*1460*/  @!P4 STG.E desc[UR8][R8.64+0xc], R26 ;  /* 0x00000c1a0800c986 */ /* 0x0001e2000c101908 */
[----:B------:R-:W-:Y:S01]  /*1470*/  ISETP.GE.OR P4, PT, R14, UR6, P3 ;  /* 0x000000060e007c0c */ /* 0x000fe20009f86670 */
[----:B--2---:R-:W-:Y:S01]  /*1480*/  @!P5 IMAD.WIDE R4, R5, 0x4, R10 ;  /* 0x000000040504d825 */ /* 0x004fe200078e020a */
[C---:B------:R-:W-:Y:S02]  /*1490*/  LEA.HI.X.SX32 R11, R7.reuse, R6, 0x1, P6 ;  /* 0x00000006070b7211 */ /* 0x040fe400030f0eff */
[C---:B------:R-:W-:Y:S02]  /*14a0*/  LEA R10, P6, R12.reuse, UR4, 0x2 ;  /* 0x000000040c0a7c11 */ /* 0x040fe4000f8c10ff */
[----:B------:R-:W-:Y:S01]  /*14b0*/  IADD3 R7, PT, PT, R7, UR7, RZ ;  /* 0x0000000707077c10 */ /* 0x000fe2000fffe0ff */
[----:B------:R2:W-:Y:S01]  /*14c0*/  @!P5 STG.E desc[UR8][R4.64], R39 ;  /* 0x000000270400d986 */ /* 0x0005e2000c101908 */
[----:B------:R-:W-:Y:S02]  /*14d0*/  LEA.HI.X R11, R12, UR5, R11, 0x2, P6 ;  /* 0x000000050c0b7c11 */ /* 0x000fe4000b0f140b */
[----:B------:R-:W-:-:S02]  /*14e0*/  ISETP.GE.OR P6, PT, R14, UR6, P2 ;  /* 0x000000060e007c0c */ /* 0x000fc400097c6670 */
[----:B------:R-:W-:Y:S01]  /*14f0*/  ISETP.GE.OR P5, PT, R14, UR6, P0 ;  /* 0x000000060e007c0c */ /* 0x000fe200087a6670 */
[----:B------:R2:W-:Y:S01]  /*1500*/  @!P4 STG.E desc[UR8][R10.64+0x4], R36 ;  /* 0x000004240a00c986 */ /* 0x0005e2000c101908 */
[CC--:B0-----:R-:W-:Y:S02]  /*1510*/  IADD3 R8, P4, PT, R0.reuse, R7.reuse, RZ ;  /* 0x0000000700087210 */ /* 0x0c1fe40007f9e0ff */
[C---:B------:R-:W-:Y:S02]  /*1520*/  ISETP.GE.OR P3, PT, R13.reuse, UR6, P3 ;  /* 0x000000060d007c0c */ /* 0x040fe40009f66670 */
[C---:B------:R-:W-:Y:S02]  /*1530*/  ISETP.GE.OR P2, PT, R13.reuse, UR6, P2 ;  /* 0x000000060d007c0c */ /* 0x040fe40009746670 */
[----:B------:R-:W-:Y:S02]  /*1540*/  ISETP.GE.OR P0, PT, R13, UR6, P0 ;  /* 0x000000060d007c0c */ /* 0x000fe40008706670 */
[----:B------:R-:W-:Y:S01]  /*1550*/  @!P1 IADD3 R9, PT, PT, R0, R7, RZ ;  /* 0x0000000700099210 */ /* 0x000fe20007ffe0ff */
[----:B------:R2:W-:Y:S01]  /*1560*/  @!P6 STG.E desc[UR8][R10.64+0x8], R37 ;  /* 0x000008250a00e986 */ /* 0x0005e2000c101908 */
[----:B------:R-:W-:-:S02]  /*1570*/  LEA.HI.X.SX32 R7, R7, R6, 0x1, P4 ;  /* 0x0000000607077211 */ /* 0x000fc400020f0eff */
[C---:B------:R-:W-:Y:S01]  /*1580*/  LEA R6, P4, R8.reuse, UR4, 0x2 ;  /* 0x0000000408067c11 */ /* 0x040fe2000f8810ff */
[----:B-1----:R-:W-:Y:S01]  /*1590*/  @!P1 IMAD.WIDE R2, R9, 0x4, R2 ;  /* 0x0000000409029825 */ /* 0x002fe200078e0202 */
[----:B------:R2:W-:Y:S02]  /*15a0*/  @!P5 STG.E desc[UR8][R10.64+0xc], R38 ;  /* 0x00000c260a00d986 */ /* 0x0005e4000c101908 */
[----:B------:R-:W-:Y:S02]  /*15b0*/  LEA.HI.X R7, R8, UR5, R7, 0x2, P4 ;  /* 0x0000000508077c11 */ /* 0x000fe4000a0f1407 */
[----:B------:R2:W-:Y:S04]  /*15c0*/  @!P1 STG.E desc[UR8][R2.64], R53 ;  /* 0x0000003502009986 */ /* 0x0005e8000c101908 */
[----:B------:R2:W-:Y:S04]  /*15d0*/  @!P3 STG.E desc[UR8][R6.64+0x4], R50 ;  /* 0x000004320600b986 */ /* 0x0005e8000c101908 */
[----:B------:R2:W-:Y:S01]  /*15e0*/  @!P2 STG.E desc[UR8][R6.64+0x8], R45 ;  /* 0x0000082d0600a986 */ /* 0x0005e2000c101908 */
[----:B------:R-:W-:Y:S05]  /*15f0*/  @P0 EXIT ;  /* 0x000000000000094d */ /* 0x000fea0003800000 */
[----:B------:R-:W-:Y:S01]  /*1600*/  STG.E desc[UR8][R6.64+0xc], R46 ;  /* 0x00000c2e06007986 */ /* 0x000fe2000c101908 */
[----:B------:R-:W-:Y:S05]  /*1610*/  EXIT ;  /* 0x000000000000794d */ /* 0x000fea0003800000 */
.L_x_3:
[----:B------:R-:W-:-:S00]  /*1620*/  BRA `(.L_x_3) ;  /* 0xfffffffc00fc7947 */ /* 0x000fc0000383ffff */
[----:B------:R-:W-:-:S00]  /*1630*/  NOP ;  /* 0x0000000000007918 */ /* 0x000fc00000000000 */
        /* <DEDUP_REMOVED lines=12> */
.L_x_13:


//--------------------- .text._Z15matmalGPU_tiledPfS_S_iii --------------------------
	.section	.text._Z15matmalGPU_tiledPfS_S_iii,"ax",@progbits
	.align	128
        .global         _Z15matmalGPU_tiledPfS_S_iii
        .type           _Z15matmalGPU_tiledPfS_S_iii,@function
        .size           _Z15matmalGPU_tiledPfS_S_iii,(.L_x_14 - _Z15matmalGPU_tiledPfS_S_iii)
        .other          _Z15matmalGPU_tiledPfS_S_iii,@"STO_CUDA_ENTRY STV_DEFAULT"
_Z15matmalGPU_tiledPfS_S_iii:
.text._Z15matmalGPU_tiledPfS_S_iii:
[----:B------:R-:W-:Y:S01]  /*0000*/  LDC R1, c[0x0][0x37c] ;  /* 0x0000df00ff017b82 */ /* 0x000fe20000000800 */
[----:B------:R-:W0:Y:S01]  /*0010*/  S2R R13, SR_TID.Y ;  /* 0x00000000000d7919 */ /* 0x000e220000002200 */
[----:B------:R-:W1:Y:S06]  /*0020*/  LDCU UR7, c[0x0][0x3a0] ;  /* 0x00007400ff0777ac */ /* 0x000e6c0008000800 */
[----:B------:R-:W0:Y:S01]  /*0030*/  LDC R0, c[0x0][0x364] ;  /* 0x0000d900ff007b82 */ /* 0x000e220000000800 */
[----:B------:R-:W-:Y:S01]  /*0040*/  HFMA2 R25, -RZ, RZ, 0, 0 ;  /* 0x00000000ff197431 */ /* 0x000fe200000001ff */
[----:B------:R-:W2:Y:S01]  /*0050*/  S2R R15, SR_TID.X ;  /* 0x00000000000f7919 */ /* 0x000ea20000002100 */
[----:B------:R-:W3:Y:S05]  /*0060*/  LDCU.64 UR10, c[0x0][0x358] ;  /* 0x00006b00ff0a77ac */ /* 0x000eea0008000a00 */
[----:B------:R-:W0:Y:S08]  /*0070*/  S2UR UR4, SR_CTAID.Y ;  /* 0x00000000000479c3 */ /* 0x000e300000002600 */
[----:B------:R-:W2:Y:S01]  /*0080*/  S2UR UR5, SR_CTAID.X ;  /* 0x00000000000579c3 */ /* 0x000ea20000002500 */
[----:B-1----:R-:W-:-:S07]  /*0090*/  UISETP.GE.AND UP0, UPT, UR7, 0x1, UPT ;  /* 0x000000010700788c */ /* 0x002fce000bf06270 */
[----:B------:R-:W2:Y:S01]  /*00a0*/  LDC R2, c[0x0][0x360] ;  /* 0x0000d800ff027b82 */ /* 0x000ea20000000800 */
[----:B0-----:R-:W-:Y:S02]  /*00b0*/  IMAD R0, R0, UR4, R13 ;  /* 0x0000000400007c24 */ /* 0x001fe4000f8e020d */
[----:B--2---:R-:W-:Y:S01]  /*00c0*/  IMAD R3, R2, UR5, R15 ;  /* 0x0000000502037c24 */ /* 0x004fe2000f8e020f */
[----:B---3--:R-:W-:Y:S06]  /*00d0*/  BRA.U !UP0, `(.L_x_4) ;  /* 0x0000000d08407547 */ /* 0x008fec000b800000 */
[----:B------:R-:W0:Y:S01]  /*00e0*/  S2UR UR6, SR_CgaCtaId ;  /* 0x00000000000679c3 */ /* 0x000e220000008800 */
[----:B------:R-:W-:Y:S01]  /*00f0*/  UMOV UR4, 0x400 ;  /* 0x0000040000047882 */ /* 0x000fe20000000000 */
[----:B------:R-:W-:Y:S02]  /*0100*/  UISETP.GE.U32.AND UP0, UPT, UR7, 0x11, UPT ;  /* 0x000000110700788c */ /* 0x000fe4000bf06070 */
[----:B------:R-:W-:Y:S01]  /*0110*/  IMAD R22, R0, UR7, RZ ;  /* 0x0000000700167c24 */ /* 0x000fe2000f8e02ff */
[----:B------:R-:W-:Y:S01]  /*0120*/  UIADD3 UR5, UPT, UPT, UR4, 0x400, URZ ;  /* 0x0000040004057890 */ /* 0x000fe2000fffe0ff */
[----:B------:R-:W-:Y:S01]  /*0130*/  MOV R25, RZ ;  /* 0x000000ff00197202 */ /* 0x000fe20000000f00 */
[----:B------:R-:W-:Y:S02]  /*0140*/  UIADD3 UR8, UPT, UPT, UR7, 0xf, URZ ;  /* 0x0000000f07087890 */ /* 0x000fe4000fffe0ff */
[----:B0-----:R-:W-:Y:S02]  /*0150*/  ULEA UR5, UR6, UR5, 0x18 ;  /* 0x0000000506057291 */ /* 0x001fe4000f8ec0ff */
[----:B------:R-:W-:-:S04]  /*0160*/  ULEA UR4, UR6, UR4, 0x18 ;  /* 0x0000000406047291 */ /* 0x000fc8000f8ec0ff */
[----:B------:R-:W-:Y:S02]  /*0170*/  LEA R2, R15, UR5, 0x2 ;  /* 0x000000050f027c11 */ /* 0x000fe4000f8e10ff */
[C---:B------:R-:W-:Y:S01]  /*0180*/  LEA R16, R13.reuse, UR4, 0x6 ;  /* 0x000000040d107c11 */ /* 0x040fe2000f8e30ff */
[----:B------:R-:W-:Y:S01]  /*0190*/  UMOV UR4, URZ ;  /* 0x000000ff00047c82 */ /* 0x000fe20008000000 */
[----:B------:R-:W-:Y:S01]  /*01a0*/  LEA R20, R13, R2, 0x6 ;  /* 0x000000020d147211 */ /* 0x000fe200078e30ff */
[----:B------:R-:W-:Y:S06]  /*01b0*/  BRA.U !UP0, `(.L_x_5) ;  /* 0x0000000908147547 */ /* 0x000fec000b800000 */
[----:B------:R-:W0:Y:S01]  /*01c0*/  LDC R12, c[0x0][0x39c] ;  /* 0x0000e700ff0c7b82 */ /* 0x000e220000000800 */
[----:B------:R-:W1:Y:S01]  /*01d0*/  LDCU.64 UR12, c[0x0][0x398] ;  /* 0x00007300ff0c77ac */ /* 0x000e620008000a00 */
[----:B------:R-:W-:Y:S01]  /*01e0*/  IADD3 R4, PT, PT, R13, 0x10, RZ ;  /* 0x000000100d047810 */ /* 0x000fe20007ffe0ff */
[----:B------:R-:W-:Y:S01]  /*01f0*/  HFMA2 R18, -RZ, RZ, 0, 9.5367431640625e-07 ;  /* 0x00000010ff127431 */ /* 0x000fe200000001ff */
[-C--:B------:R-:W-:Y:S01]  /*0200*/  IADD3 R19, PT, PT, R22, R15.reuse, RZ ;  /* 0x0000000f16137210 */ /* 0x080fe20007ffe0ff */
[----:B------:R-:W-:Y:S01]  /*0210*/  USHF.R.U32.HI UR4, URZ, 0x4, UR8 ;  /* 0x00000004ff047899 */ /* 0x000fe20008011608 */
[----:B------:R-:W-:Y:S01]  /*0220*/  MOV R25, RZ ;  /* 0x000000ff00197202 */ /* 0x000fe20000000f00 */
[----:B------:R-:W2:Y:S01]  /*0230*/  LDCU UR7, c[0x0][0x3a0] ;  /* 0x00007400ff0777ac */ /* 0x000ea20008000800 */
[----:B------:R-:W-:Y:S02]  /*0240*/  MOV R17, R15 ;  /* 0x0000000f00117202 */ /* 0x000fe40000000f00 */
[----:B------:R-:W-:Y:S01]  /*0250*/  MOV R14, R13 ;  /* 0x0000000d000e7202 */ /* 0x000fe20000000f00 */
[----:B------:R-:W-:-:S04]  /*0260*/  ULOP3.LUT UR4, UR4, 0x7fffffe, URZ, 0xc0, !UPT ;  /* 0x07fffffe04047892 */ /* 0x000fc8000f8ec0ff */
[----:B------:R-:W-:Y:S01]  /*0270*/  UIADD3 UR4, UPT, UPT, -UR4, URZ, URZ ;  /* 0x000000ff04047290 */ /* 0x000fe2000fffe1ff */
[----:B-1----:R-:W-:Y:S01]  /*0280*/  ISETP.GE.AND P1, PT, R0, UR12, PT ;  /* 0x0000000c00007c0c */ /* 0x002fe2000bf26270 */
[--C-:B------:R-:W-:Y:S02]  /*0290*/  IMAD R23, R4, UR13, R3.reuse ;  /* 0x0000000d04177c24 */ /* 0x100fe4000f8e0203 */
[----:B------:R-:W-:-:S10]  /*02a0*/  IMAD R21, R13, UR13, R3 ;  /* 0x0000000d0d157c24 */ /* 0x000fd4000f8e0203 */
.L_x_6:
[----:B0-----:R-:W-:Y:S02]  /*02b0*/  ISETP.GE.AND P0, PT, R3, R12, PT ;  /* 0x0000000c0300720c */ /* 0x001fe40003f06270 */
[----:B--2---:R-:W-:Y:S02]  /*02c0*/  ISETP.GE.OR P2, PT, R17, UR7, P1 ;  /* 0x0000000711007c0c */ /* 0x004fe40008f46670 */
[----:B------:R-:W-:Y:S02]  /*02d0*/  ISETP.GE.OR P3, PT, R14, UR7, P0 ;  /* 0x000000070e007c0c */ /* 0x000fe40008766670 */
[----:B------:R-:W-:Y:S02]  /*02e0*/  MOV R27, RZ ;  /* 0x000000ff001b7202 */ /* 0x000fe40000000f00 */
[----:B------:R-:W-:-:S07]  /*02f0*/  MOV R29, RZ ;  /* 0x000000ff001d7202 */ /* 0x000fce0000000f00 */
[----:B------:R-:W0:Y:S08]  /*0300*/  @!P2 LDC.64 R6, c[0x0][0x380] ;  /* 0x0000e000ff06ab82 */ /* 0x000e300000000a00 */
[----:B------:R-:W1:Y:S01]  /*0310*/  @!P3 LDC.64 R4, c[0x0][0x388] ;  /* 0x0000e200ff04bb82 */ /* 0x000e620000000a00 */
[----:B0-----:R-:W-:-:S05]  /*0320*/  @!P2 IMAD.WIDE.U32 R6, R19, 0x4, R6 ;  /* 0x000000041306a825 */ /* 0x001fca00078e0006 */
[----:B------:R-:W2:Y:S01]  /*0330*/  @!P2 LDG.E R27, desc[UR10][R6.64] ;  /* 0x0000000a061ba981 */ /* 0x000ea2000c1e1900 */
[----:B-1----:R-:W-:-:S05]  /*0340*/  @!P3 IMAD.WIDE R4, R21, 0x4, R4 ;  /* 0x000000041504b825 */ /* 0x002fca00078e0204 */
[----:B------:R-:W3:Y:S01]  /*0350*/  @!P3 LDG.E R29, desc[UR10][R4.64] ;  /* 0x0000000a041db981 */ /* 0x000ee2000c1e1900 */
[----:B------:R-:W-:-:S05]  /*0360*/  LEA R24, R15, R16, 0x2 ;  /* 0x000000100f187211 */ /* 0x000fca00078e10ff */
[----:B--2---:R-:W-:Y:S04]  /*0370*/  STS [R24], R27 ;  /* 0x0000001b18007388 */ /* 0x004fe80000000800 */
[----:B---3--:R-:W-:Y:S01]  /*0380*/  STS [R20], R29 ;  /* 0x0000001d14007388 */ /* 0x008fe20000000800 */
[----:B------:R-:W-:Y:S06]  /*0390*/  BAR.SYNC.DEFER_BLOCKING 0x0 ;  /* 0x0000000000007b1d */ /* 0x000fec0000010000 */
[----:B------:R-:W-:Y:S04]  /*03a0*/  LDS R26, [R2] ;  /* 0x00000000021a7984 */ /* 0x000fe80000000800 */
[----:B------:R-:W0:Y:S04]  /*03b0*/  LDS.128 R8, [R16] ;  /* 0x0000000010087984 */ /* 0x000e280000000c00 */
[----:B------:R-:W1:Y:S04]  /*03c0*/  LDS R28, [R2+0x40] ;  /* 0x00004000021c7984 */ /* 0x000e680000000800 */
[----:B------:R-:W2:Y:S04]  /*03d0*/  LDS R4, [R2+0x80] ;  /* 0x0000800002047984 */ /* 0x000ea80000000800 */
[----:B------:R-:W-:Y:S04]  /*03e0*/  LDS R27, [R2+0x140] ;  /* 0x00014000021b7984 */ /* 0x000fe80000000800 */
[----:B------:R-:W-:Y:S01]  /*03f0*/  LDS R29, [R2+0x240] ;  /* 0x00024000021d7984 */ /* 0x000fe20000000800 */
[----:B0-----:R-:W-:-:S03]  /*0400*/  FFMA R8, R8, R26, R25 ;  /* 0x0000001a08087223 */ /* 0x001fc60000000019 */
[----:B------:R-:W-:Y:S01]  /*0410*/  LDS R25, [R2+0x180] ;  /* 0x0001800002197984 */ /* 0x000fe20000000800 */
[----:B-1----:R-:W-:-:S03]  /*0420*/  FFMA R7, R28, R9, R8 ;  /* 0x000000091c077223 */ /* 0x002fc60000000008 */
[----:B------:R-:W0:Y:S01]  /*0430*/  LDS R8, [R2+0xc0] ;  /* 0x0000c00002087984 */ /* 0x000e220000000800 */
[----:B--2---:R-:W-:-:S03]  /*0440*/  FFMA R10, R4, R10, R7 ;  /* 0x0000000a040a7223 */ /* 0x004fc60000000007 */
[----:B------:R-:W-:Y:S04]  /*0450*/  LDS R9, [R2+0x100] ;  /* 0x0001000002097984 */ /* 0x000fe80000000800 */
[----:B------:R-:W1:Y:S04]  /*0460*/  LDS.128 R4, [R16+0x10] ;  /* 0x0000100010047984 */ /* 0x000e680000000c00 */
[----:B------:R-:W-:Y:S01]  /*0470*/  LDS R28, [R2+0x340] ;  /* 0x00034000021c7984 */ /* 0x000fe20000000800 */
[----:B0-----:R-:W-:-:S04]  /*0480*/  FFMA R11, R8, R11, R10 ;  /* 0x0000000b080b7223 */ /* 0x001fc8000000000a */
[----:B-1----:R-:W-:Y:S02]  /*0490*/  FFMA R8, R4, R9, R11 ;  /* 0x0000000904087223 */ /* 0x002fe4000000000b */
[----:B------:R-:W0:Y:S02]  /*04a0*/  LDS R4, [R2+0x1c0] ;  /* 0x0001c00002047984 */ /* 0x000e240000000800 */
[----:B------:R-:W-:Y:S02]  /*04b0*/  FFMA R26, R27, R5, R8 ;  /* 0x000000051b1a7223 */ /* 0x000fe40000000008 */
[----:B------:R-:W-:Y:S04]  /*04c0*/  LDS R5, [R2+0x200] ;  /* 0x0002000002057984 */ /* 0x000fe80000000800 */
[----:B------:R-:W1:Y:S01]  /*04d0*/  LDS.128 R8, [R16+0x20] ;  /* 0x0000200010087984 */ /* 0x000e620000000c00 */
[----:B------:R-:W-:-:S03]  /*04e0*/  FFMA R27, R25, R6, R26 ;  /* 0x00000006191b7223 */ /* 0x000fc6000000001a */
[----:B------:R-:W2:Y:S04]  /*04f0*/  LDS R25, [R2+0x280] ;  /* 0x0002800002197984 */ /* 0x000ea80000000800 */
[----:B------:R-:W3:Y:S01]  /*0500*/  LDS R26, [R2+0x2c0] ;  /* 0x0002c000021a7984 */ /* 0x000ee20000000800 */
[----:B0-----:R-:W-:-:S03]  /*0510*/  FFMA R7, R4, R7, R27 ;  /* 0x0000000704077223 */ /* 0x001fc6000000001b */
[----:B------:R-:W-:Y:S01]  /*0520*/  LDS R27, [R2+0x300] ;  /* 0x00030000021b7984 */ /* 0x000fe20000000800 */
[----:B-1----:R-:W-:-:S03]  /*0530*/  FFMA R8, R8, R5, R7 ;  /* 0x0000000508087223 */ /* 0x002fc60000000007 */
[----:B------:R-:W0:Y:S01]  /*0540*/  LDS.128 R4, [R16+0x30] ;  /* 0x0000300010047984 */ /* 0x000e220000000c00 */
[----:B------:R-:W-:-:S04]  /*0550*/  FFMA R8, R29, R9, R8 ;  /* 0x000000091d087223 */ /* 0x000fc80000000008 */
[----:B--2---:R-:W-:Y:S01]  /*0560*/  FFMA R25, R25, R10, R8 ;  /* 0x0000000a19197223 */ /* 0x004fe20000000008 */
[----:B------:R-:W-:-:S04]  /*0570*/  IADD3 R8, PT, PT, R17, 0x10, RZ ;  /* 0x0000001011087810 */ /* 0x000fc80007ffe0ff */
[----:B------:R-:W-:Y:S01]  /*0580*/  ISETP.GE.OR P2, PT, R8, UR7, P1 ;  /* 0x0000000708007c0c */ /* 0x000fe20008f46670 */
[----:B---3--:R-:W-:-:S12]  /*0590*/  FFMA R11, R26, R11, R25 ;  /* 0x0000000b1a0b7223 */ /* 0x008fd80000000019 */
[----:B------:R-:W1:Y:S01]  /*05a0*/  @!P2 LDC.64 R8, c[0x0][0x380] ;  /* 0x0000e000ff08ab82 */ /* 0x000e620000000a00 */
[----:B------:R-:W-:-:S04]  /*05b0*/  IADD3 R10, PT, PT, R14, 0x10, RZ ;  /* 0x000000100e0a7810 */ /* 0x000fc80007ffe0ff */
[----:B------:R-:W-:Y:S01]  /*05c0*/  ISETP.GE.OR P0, PT, R10, UR7, P0 ;  /* 0x000000070a007c0c */ /* 0x000fe20008706670 */
[----:B0-----:R-:W-:Y:S01]  /*05d0*/  FFMA R11, R4, R27, R11 ;  /* 0x0000001b040b7223 */ /* 0x001fe2000000000b */
[----:B------:R-:W-:-:S04]  /*05e0*/  @!P2 IADD3 R4, PT, PT, R18, -0x10, RZ ;  /* 0xfffffff01204a810 */ /* 0x000fc80007ffe0ff */
[----:B------:R-:W-:-:S04]  /*05f0*/  @!P2 IADD3 R4, P3, P4, R22, R4, R15 ;  /* 0x000000041604a210 */ /* 0x000fc80007c7e00f */
[----:B-1----:R-:W-:Y:S02]  /*0600*/  @!P2 LEA R26, P5, R4, R8, 0x2 ;  /* 0x00000008041aa211 */ /* 0x002fe400078a10ff */
[----:B------:R-:W-:Y:S01]  /*0610*/  @!P2 IADD3.X R8, PT, PT, RZ, RZ, RZ, P3, P4 ;  /* 0x000000ffff08a210 */ /* 0x000fe20001fe84ff */
[----:B------:R-:W-:Y:S02]  /*0620*/  FFMA R28, R28, R5, R11 ;  /* 0x000000051c1c7223 */ /* 0x000fe4000000000b */
[----:B------:R-:W0:Y:S01]  /*0630*/  LDS R5, [R2+0x380] ;  /* 0x0003800002057984 */ /* 0x000e220000000800 */
[----:B------:R-:W-:Y:S02]  /*0640*/  @!P2 LEA.HI.X R27, R4, R9, R8, 0x2, P5 ;  /* 0x00000009041ba211 */ /* 0x000fe400028f1408 */
[----:B------:R-:W1:Y:S01]  /*0650*/  @!P0 LDC.64 R8, c[0x0][0x388] ;  /* 0x0000e200ff088b82 */ /* 0x000e620000000a00 */
[----:B------:R-:W2:Y:S01]  /*0660*/  LDS R4, [R2+0x3c0] ;  /* 0x0003c00002047984 */ /* 0x000ea20000000800 */
[----:B------:R-:W-:-:S06]  /*0670*/  MOV R11, RZ ;  /* 0x000000ff000b7202 */ /* 0x000fcc0000000f00 */
[----:B------:R-:W-:Y:S06]  /*0680*/  BAR.SYNC.DEFER_BLOCKING 0x0 ;  /* 0x0000000000007b1d */ /* 0x000fec0000010000 */
[----:B------:R1:W3:Y:S02]  /*0690*/  @!P2 LDG.E R11, desc[UR10][R26.64+0x40] ;  /* 0x0000400a1a0ba981 */ /* 0x0002e4000c1e1900 */
[----:B-1----:R-:W-:Y:S01]  /*06a0*/  @!P0 IMAD.WIDE R26, R23, 0x4, R8 ;  /* 0x00000004171a8825 */ /* 0x002fe200078e0208 */
[----:B------:R-:W-:-:S06]  /*06b0*/  MOV R9, RZ ;  /* 0x000000ff00097202 */ /* 0x000fcc0000000f00 */
[----:B------:R-:W4:Y:S01]  /*06c0*/  @!P0 LDG.E R9, desc[UR10][R26.64] ;  /* 0x0000000a1a098981 */ /* 0x000f22000c1e1900 */
[----:B0-----:R-:W-:-:S04]  /*06d0*/  FFMA R5, R5, R6, R28 ;  /* 0x0000000605057223 */ /* 0x001fc8000000001c */
[----:B--2---:R-:W-:Y:S01]  /*06e0*/  FFMA R5, R4, R7, R5 ;  /* 0x0000000704057223 */ /* 0x004fe20000000005 */
[----:B------:R-:W-:-:S04]  /*06f0*/  UIADD3 UR4, UPT, UPT, UR4, 0x2, URZ ;  /* 0x0000000204047890 */ /* 0x000fc8000fffe0ff */
[----:B------:R-:W-:Y:S01]  /*0700*/  UISETP.NE.AND UP0, UPT, UR4, URZ, UPT ;  /* 0x000000ff0400728c */ /* 0x000fe2000bf05270 */
[----:B------:R-:W-:Y:S02]  /*0710*/  IADD3 R14, PT, PT, R14, 0x20, RZ ;  /* 0x000000200e0e7810 */ /* 0x000fe40007ffe0ff */
[----:B------:R-:W-:Y:S02]  /*0720*/  IADD3 R17, PT, PT, R17, 0x20, RZ ;  /* 0x0000002011117810 */ /* 0x000fe40007ffe0ff */
[----:B------:R-:W-:Y:S02]  /*0730*/  IADD3 R18, PT, PT, R18, 0x20, RZ ;  /* 0x0000002012127810 */ /* 0x000fe40007ffe0ff */
[----:B------:R-:W-:Y:S02]  /*0740*/  IADD3 R19, PT, PT, R19, 0x20, RZ ;  /* 0x0000002013137810 */ /* 0x000fe40007ffe0ff */
[C---:B------:R-:W-:Y:S02]  /*0750*/  LEA R21, R12.reuse, R21, 0x5 ;  /* 0x000000150c157211 */ /* 0x040fe400078e28ff */
[----:B------:R-:W-:Y:S01]  /*0760*/  LEA R23, R12, R23, 0x5 ;  /* 0x000000170c177211 */ /* 0x000fe200078e28ff */
[----:B---3--:R-:W-:Y:S04]  /*0770*/  STS [R24], R11 ;  /* 0x0000000b18007388 */ /* 0x008fe80000000800 */
[----:B----4-:R-:W-:Y:S01]  /*0780*/  STS [R20], R9 ;  /* 0x0000000914007388 */ /* 0x010fe20000000800 */
[----:B------:R-:W-:Y:S06]  /*0790*/  BAR.SYNC.DEFER_BLOCKING 0x0 ;  /* 0x0000000000007b1d */ /* 0x000fec0000010000 */
[----:B------:R-:W-:Y:S04]  /*07a0*/  LDS R24, [R2] ;  /* 0x0000000002187984 */ /* 0x000fe80000000800 */
[----:B------:R-:W0:Y:S04]  /*07b0*/  LDS.128 R8, [R16] ;  /* 0x0000000010087984 */ /* 0x000e280000000c00 */
[----:B------:R-:W1:Y:S04]  /*07c0*/  LDS R29, [R2+0x40] ;  /* 0x00004000021d7984 */ /* 0x000e680000000800 */
[----:B------:R-:W2:Y:S04]  /*07d0*/  LDS R25, [R2+0x80] ;  /* 0x0000800002197984 */ /* 0x000ea80000000800 */
[----:B------:R-:W-:Y:S01]  /*07e0*/  LDS R27, [R2+0x100] ;  /* 0x00010000021b7984 */ /* 0x000fe20000000800 */
[----:B0-----:R-:W-:-:S03]  /*07f0*/  FFMA R4, R8, R24, R5 ;  /* 0x0000001808047223 */ /* 0x001fc60000000005 */
[----:B------:R-:W0:Y:S01]  /*0800*/  LDS R8, [R2+0xc0] ;  /* 0x0000c00002087984 */ /* 0x000e220000000800 */
[----:B-1----:R-:W-:-:S03]  /*0810*/  FFMA R26, R29, R9, R4 ;  /* 0x000000091d1a7223 */ /* 0x002fc60000000004 */
[----:B------:R-:W1:Y:S04]  /*0820*/  LDS.128 R4, [R16+0x10] ;  /* 0x0000100010047984 */ /* 0x000e680000000c00 */
[----:B------:R-:W3:Y:S01]  /*0830*/  LDS R24, [R2+0x140] ;  /* 0x0001400002187984 */ /* 0x000ee20000000800 */
[----:B--2---:R-:W-:-:S03]  /*0840*/  FFMA R9, R25, R10, R26 ;  /* 0x0000000a19097223 */ /* 0x004fc6000000001a */
[----:B------:R-:W2:Y:S01]  /*0850*/  LDS R25, [R2+0x180] ;  /* 0x0001800002197984 */ /* 0x000ea20000000800 */
[----:B0-----:R-:W-:-:S04]  /*0860*/  FFMA R9, R8, R11, R9 ;  /* 0x0000000b08097223 */ /* 0x001fc80000000009 */
[----:B-1----:R-:W-:Y:S02]  /*0870*/  FFMA R9, R4, R27, R9 ;  /* 0x0000001b04097223 */ /* 0x002fe40000000009 */
[----:B------:R-:W0:Y:S02]  /*0880*/  LDS R4, [R2+0x1c0] ;  /* 0x0001c00002047984 */ /* 0x000e240000000800 */
[----:B---3--:R-:W-:Y:S02]  /*0890*/  FFMA R26, R24, R5, R9 ;  /* 0x00000005181a7223 */ /* 0x008fe40000000009 */
[----:B------:R-:W-:Y:S04]  /*08a0*/  LDS R27, [R2+0x200] ;  /* 0x00020000021b7984 */ /* 0x000fe80000000800 */
        /* <DEDUP_REMOVED lines=9> */
[----:B------:R-:W1:Y:S01]  /*0940*/  LDS.128 R4, [R16+0x30] ;  /* 0x0000300010047984 */ /* 0x000e620000000c00 */
[----:B--2---:R-:W-:-:S03]  /*0950*/  FFMA R25, R25, R10, R24 ;  /* 0x0000000a19197223 */ /* 0x004fc60000000018 */
[----:B------:R-:W2:Y:S04]  /*0960*/  LDS R27, [R2+0x340] ;  /* 0x00034000021b7984 */ /* 0x000ea80000000800 */
[----:B------:R-:W3:Y:S04]  /*0970*/  LDS R24, [R2+0x380] ;  /* 0x0003800002187984 */ /* 0x000ee80000000800 */
[----:B------:R-:W4:Y:S01]  /*0980*/  LDS R10, [R2+0x3c0] ;  /* 0x0003c000020a7984 */ /* 0x000f220000000800 */
[----:B0-----:R-:W-:-:S04]  /*0990*/  FFMA R11, R8, R11, R25 ;  /* 0x0000000b080b7223 */ /* 0x001fc80000000019 */
[----:B-1----:R-:W-:-:S04]  /*09a0*/  FFMA R4, R4, R9, R11 ;  /* 0x0000000904047223 */ /* 0x002fc8000000000b */
[----:B--2---:R-:W-:-:S04]  /*09b0*/  FFMA R5, R27, R5, R4 ;  /* 0x000000051b057223 */ /* 0x004fc80000000004 */
[----:B---3--:R-:W-:-:S04]  /*09c0*/  FFMA R5, R24, R6, R5 ;  /* 0x0000000618057223 */ /* 0x008fc80000000005 */
[----:B----4-:R-:W-:Y:S01]  /*09d0*/  FFMA R25, R10, R7, R5 ;  /* 0x000000070a197223 */ /* 0x010fe20000000005 */
[----:B------:R-:W-:Y:S06]  /*09e0*/  BAR.SYNC.DEFER_BLOCKING 0x0 ;  /* 0x0000000000007b1d */ /* 0x000fec0000010000 */
[----:B------:R-:W-:Y:S05]  /*09f0*/  BRA.U UP0, `(.L_x_6) ;  /* 0xfffffff9002c7547 */ /* 0x000fea000b83ffff */
[----:B------:R-:W-:-:S12]  /*0a00*/  ULOP3.LUT UR4, UR8, 0x7fffffe0, URZ, 0xc0, !UPT ;  /* 0x7fffffe008047892 */ /* 0x000fd8000f8ec0ff */
.L_x_5:
[----:B------:R-:W-:-:S09]  /*0a10*/  ULOP3.LUT UP0, URZ, UR8, 0x10, URZ, 0xc0, !UPT ;  /* 0x0000001008ff7892 */ /* 0x000fd2000f80c0ff */
[----:B------:R-:W-:Y:S05]  /*0a20*/  BRA.U !UP0, `(.L_x_4) ;  /* 0x0000000108ec7547 */ /* 0x000fea000b800000 */
[----:B------:R-:W0:Y:S01]  /*0a30*/  LDCU UR5, c[0x0][0x398] ;  /* 0x00007300ff0577ac */ /* 0x000e220008000800 */
[----:B------:R-:W-:Y:S02]  /*0a40*/  IADD3 R7, PT, PT, R15, UR4, RZ ;  /* 0x000000040f077c10 */ /* 0x000fe4000fffe0ff */
[----:B------:R-:W-:Y:S01]  /*0a50*/  IADD3 R6, PT, PT, R13, UR4, RZ ;  /* 0x000000040d067c10 */ /* 0x000fe2000fffe0ff */
[----:B------:R-:W1:Y:S01]  /*0a60*/  LDCU UR6, c[0x0][0x39c] ;  /* 0x00007380ff0677ac */ /* 0x000e620008000800 */
[----:B------:R-:W-:Y:S02]  /*0a70*/  ISETP.GE.AND P0, PT, R7, UR7, PT ;  /* 0x0000000707007c0c */ /* 0x000fe4000bf06270 */
[----:B------:R-:W-:Y:S02]  /*0a80*/  CS2R R12, SRZ ;  /* 0x00000000000c7805 */ /* 0x000fe4000001ff00 */
[----:B------:R-:W-:Y:S02]  /*0a90*/  ISETP.GE.AND P1, PT, R6, UR7, PT ;  /* 0x0000000706007c0c */ /* 0x000fe4000bf26270 */
[----:B0-----:R-:W-:-:S02]  /*0aa0*/  ISETP.GE.OR P0, PT, R0, UR5, P0 ;  /* 0x0000000500007c0c */ /* 0x001fc40008706670 */
[----:B-1----:R-:W-:-:S11]  /*0ab0*/  ISETP.GE.OR P1, PT, R3, UR6, P1 ;  /* 0x0000000603007c0c */ /* 0x002fd60008f26670 */
[----:B------:R-:W0:Y:S01]  /*0ac0*/  @!P0 LDC.64 R8, c[0x0][0x380] ;  /* 0x0000e000ff088b82 */ /* 0x000e220000000a00 */
[----:B------:R-:W-:Y:S01]  /*0ad0*/  @!P0 IADD3 R7, PT, PT, R22, R7, RZ ;  /* 0x0000000716078210 */ /* 0x000fe20007ffe0ff */
[----:B------:R-:W-:-:S06]  /*0ae0*/  @!P1 IMAD R11, R6, UR6, R3 ;  /* 0x00000006060b9c24 */ /* 0x000fcc000f8e0203 */
[----:B------:R-:W1:Y:S01]  /*0af0*/  @!P1 LDC.64 R4, c[0x0][0x388] ;  /* 0x0000e200ff049b82 */ /* 0x000e620000000a00 */
[----:B0-----:R-:W-:-:S05]  /*0b00*/  @!P0 IMAD.WIDE.U32 R8, R7, 0x4, R8 ;  /* 0x0000000407088825 */ /* 0x001fca00078e0008 */
[----:B------:R-:W2:Y:S01]  /*0b10*/  @!P0 LDG.E R12, desc[UR10][R8.64] ;  /* 0x0000000a080c8981 */ /* 0x000ea2000c1e1900 */
[----:B-1----:R-:W-:-:S05]  /*0b20*/  @!P1 IMAD.WIDE R10, R11, 0x4, R4 ;  /* 0x000000040b0a9825 */ /* 0x002fca00078e0204 */
[----:B------:R-:W3:Y:S01]  /*0b30*/  @!P1 LDG.E R13, desc[UR10][R10.64] ;  /* 0x0000000a0a0d9981 */ /* 0x000ee2000c1e1900 */
[----:B------:R-:W0:Y:S02]  /*0b40*/  S2R R5, SR_TID.X ;  /* 0x0000000000057919 */ /* 0x000e240000002100 */
[----:B0-----:R-:W-:-:S05]  /*0b50*/  LEA R15, R5, R16, 0x2 ;  /* 0x00000010050f7211 */ /* 0x001fca00078e10ff */
[----:B--2---:R-:W-:Y:S04]  /*0b60*/  STS [R15], R12 ;  /* 0x0000000c0f007388 */ /* 0x004fe80000000800 */
[----:B---3--:R-:W-:Y:S01]  /*0b70*/  STS [R20], R13 ;  /* 0x0000000d14007388 */ /* 0x008fe20000000800 */
[----:B------:R-:W-:Y:S06]  /*0b80*/  BAR.SYNC.DEFER_BLOCKING 0x0 ;  /* 0x0000000000007b1d */ /* 0x000fec0000010000 */
[----:B------:R-:W-:Y:S04]  /*0b90*/  LDS R14, [R2] ;  /* 0x00000000020e7984 */ /* 0x000fe80000000800 */
[----:B------:R-:W0:Y:S04]  /*0ba0*/  LDS.128 R4, [R16] ;  /* 0x0000000010047984 */ /* 0x000e280000000c00 */
[----:B------:R-:W1:Y:S04]  /*0bb0*/  LDS R23, [R2+0x40] ;  /* 0x0000400002177984 */ /* 0x000e680000000800 */
[----:B------:R-:W2:Y:S04]  /*0bc0*/  LDS R27, [R2+0x80] ;  /* 0x00008000021b7984 */ /* 0x000ea80000000800 */
[----:B------:R-:W3:Y:S04]  /*0bd0*/  LDS R26, [R2+0xc0] ;  /* 0x0000c000021a7984 */ /* 0x000ee80000000800 */
[----:B------:R-:W-:Y:S04]  /*0be0*/  LDS R17, [R2+0x100] ;  /* 0x0001000002117984 */ /* 0x000fe80000000800 */
[----:B------:R-:W4:Y:S04]  /*0bf0*/  LDS.128 R8, [R16+0x10] ;  /* 0x0000100010087984 */ /* 0x000f280000000c00 */
[----:B------:R-:W5:Y:S04]  /*0c00*/  LDS R18, [R2+0x140] ;  /* 0x0001400002127984 */ /* 0x000f680000000800 */
[----:B------:R-:W5:Y:S04]  /*0c10*/  LDS R19, [R2+0x180] ;  /* 0x0001800002137984 */ /* 0x000f680000000800 */
[----:B------:R-:W5:Y:S04]  /*0c20*/  LDS R20, [R2+0x1c0] ;  /* 0x0001c00002147984 */ /* 0x000f680000000800 */
[----:B------:R-:W-:Y:S01]  /*0c30*/  LDS R21, [R2+0x200] ;  /* 0x0002000002157984 */ /* 0x000fe20000000800 */
[----:B0-----:R-:W-:-:S03]  /*0c40*/  FFMA R4, R4, R14, R25 ;  /* 0x0000000e04047223 */ /* 0x001fc60000000019 */
[----:B------:R-:W-:Y:S04]  /*0c50*/  LDS R22, [R2+0x240] ;  /* 0x0002400002167984 */ /* 0x000fe80000000800 */
[----:B------:R-:W0:Y:S01]  /*0c60*/  LDS.128 R12, [R16+0x20] ;  /* 0x00002000100c7984 */ /* 0x000e220000000c00 */
[----:B-1----:R-:W-:-:S03]  /*0c70*/  FFMA R4, R23, R5, R4 ;  /* 0x0000000517047223 */ /* 0x002fc60000000004 */
[----:B------:R-:W1:Y:S01]  /*0c80*/  LDS R23, [R2+0x280] ;  /* 0x0002800002177984 */ /* 0x000e620000000800 */
[----:B--2---:R-:W-:-:S03]  /*0c90*/  FFMA R27, R27, R6, R4 ;  /* 0x000000061b1b7223 */ /* 0x004fc60000000004 */
[----:B------:R-:W2:Y:S01]  /*0ca0*/  LDS R24, [R2+0x2c0] ;  /* 0x0002c00002187984 */ /* 0x000ea20000000800 */
[----:B---3--:R-:W-:-:S03]  /*0cb0*/  FFMA R27, R26, R7, R27 ;  /* 0x000000071a1b7223 */ /* 0x008fc6000000001b */
[----:B------:R-:W-:Y:S04]  /*0cc0*/  LDS R25, [R2+0x300] ;  /* 0x0003000002197984 */ /* 0x000fe80000000800 */
[----:B------:R-:W3:Y:S01]  /*0cd0*/  LDS.128 R4, [R16+0x30] ;  /* 0x0000300010047984 */ /* 0x000ee20000000c00 */
[----:B----4-:R-:W-:-:S03]  /*0ce0*/  FFMA R27, R8, R17, R27 ;  /* 0x00000011081b7223 */ /* 0x010fc6000000001b */
[----:B------:R-:W4:Y:S04]  /*0cf0*/  LDS R26, [R2+0x340] ;  /* 0x00034000021a7984 */ /* 0x000f280000000800 */
[----:B------:R-:W4:Y:S01]  /*0d00*/  LDS R17, [R2+0x380] ;  /* 0x0003800002117984 */ /* 0x000f220000000800 */
[----:B-----5:R-:W-:-:S03]  /*0d10*/  FFMA R18, R18, R9, R27 ;  /* 0x0000000912127223 */ /* 0x020fc6000000001b */
[----:B------:R-:W5:Y:S01]  /*0d20*/  LDS R8, [R2+0x3c0] ;  /* 0x0003c00002087984 */ /* 0x000f620000000800 */
[----:B------:R-:W-:-:S04]  /*0d30*/  FFMA R19, R19, R10, R18 ;  /* 0x0000000a13137223 */ /* 0x000fc80000000012 */
[----:B------:R-:W-:-:S04]  /*0d40*/  FFMA R11, R20, R11, R19 ;  /* 0x0000000b140b7223 */ /* 0x000fc80000000013 */
[----:B0-----:R-:W-:-:S04]  /*0d50*/  FFMA R11, R12, R21, R11 ;  /* 0x000000150c0b7223 */ /* 0x001fc8000000000b */
[----:B------:R-:W-:-:S04]  /*0d60*/  FFMA R22, R22, R13, R11 ;  /* 0x0000000d16167223 */ /* 0x000fc8000000000b */
[----:B-1----:R-:W-:-:S04]  /*0d70*/  FFMA R23, R23, R14, R22 ;  /* 0x0000000e17177223 */ /* 0x002fc80000000016 */
[----:B--2---:R-:W-:-:S04]  /*0d80*/  FFMA R15, R24, R15, R23 ;  /* 0x0000000f180f7223 */ /* 0x004fc80000000017 */
[----:B---3--:R-:W-:-:S04]  /*0d90*/  FFMA R15, R4, R25, R15 ;  /* 0x00000019040f7223 */ /* 0x008fc8000000000f */
[----:B----4-:R-:W-:-:S04]  /*0da0*/  FFMA R26, R26, R5, R15 ;  /* 0x000000051a1a7223 */ /* 0x010fc8000000000f */
[----:B------:R-:W-:-:S04]  /*0db0*/  FFMA R17, R17, R6, R26 ;  /* 0x0000000611117223 */ /* 0x000fc8000000001a */
[----:B-----5:R-:W-:Y:S01]  /*0dc0*/  FFMA R25, R8, R7, R17 ;  /* 0x0000000708197223 */ /* 0x020fe20000000011 */
[----:B------:R-:W-:Y:S06]  /*0dd0*/  BAR.SYNC.DEFER_BLOCKING 0x0 ;  /* 0x0000000000007b1d */ /* 0x000fec0000010000 */
.L_x_4:
[----:B------:R-:W0:Y:S02]  /*0de0*/  LDCU.64 UR4, c[0x0][0x398] ;  /* 0x00007300ff0477ac */ /* 0x000e240008000a00 */
[----:B0-----:R-:W-:-:S04]  /*0df0*/  ISETP.GE.AND P0, PT, R3, UR5, PT ;  /* 0x0000000503007c0c */ /* 0x001fc8000bf06270 */
[----:B------:R-:W-:-:S13]  /*0e00*/  ISETP.GE.OR P0, PT, R0, UR4, P0 ;  /* 0x0000000400007c0c */ /* 0x000fda0008706670 */
[----:B------:R-:W-:Y:S05]  /*0e10*/  @P0 EXIT ;  /* 0x000000000000094d */ /* 0x000fea0003800000 */
[----:B------:R-:W0:Y:S01]  /*0e20*/  LDC.64 R4, c[0x0][0x390] ;  /* 0x0000e400ff047b82 */ /* 0x000e220000000a00 */
[----:B------:R-:W-:-:S04]  /*0e30*/  IMAD R3, R0, UR5, R3 ;  /* 0x0000000500037c24 */ /* 0x000fc8000f8e0203 */
[----:B0-----:R-:W-:-:S05]  /*0e40*/  IMAD.WIDE R2, R3, 0x4, R4 ;  /* 0x0000000403027825 */ /* 0x001fca00078e0204 */
[----:B------:R-:W-:Y:S01]  /*0e50*/  STG.E desc[UR10][R2.64], R25 ;  /* 0x0000001902007986 */ /* 0x000fe2000c10190a */
[----:B------:R-:W-:Y:S05]  /*0e60*/  EXIT ;  /* 0x000000000000794d */ /* 0x000fea0003800000 */
.L_x_7:
        /* <DEDUP_REMOVED lines=9> */
.L_x_14:


//--------------------- .text._Z15matmalGPU_naivePfS_S_iii --------------------------
	.section	.text._Z15matmalGPU_naivePfS_S_iii,"ax",@progbits
	.align	128
        .global         _Z15matmalGPU_naivePfS_S_iii
        .type           _Z15matmalGPU_naivePfS_S_iii,@function
        .size           _Z15matmalGPU_naivePfS_S_iii,(.L_x_15 - _Z15matmalGPU_naivePfS_S_iii)
        .other          _Z15matmalGPU_naivePfS_S_iii,@"STO_CUDA_ENTRY STV_DEFAULT"
_Z15matmalGPU_naivePfS_S_iii:
.text._Z15matmalGPU_naivePfS_S_iii:
[----:B------:R-:W-:Y:S01]  /*0000*/  LDC R1, c[0x0][0x37c] ;  /* 0x0000df00ff017b82 */ /* 0x000fe20000000800 */
[----:B------:R-:W0:Y:S07]  /*0010*/  S2R R5, SR_TID.X ;  /* 0x0000000000057919 */ /* 0x000e2e0000002100 */
[----:B------:R-:W1:Y:S01]  /*0020*/  LDC R19, c[0x0][0x364] ;  /* 0x0000d900ff137b82 */ /* 0x000e620000000800 */
[----:B------:R-:W1:Y:S07]  /*0030*/  S2R R4, SR_TID.Y ;  /* 0x0000000000047919 */ /* 0x000e6e0000002200 */
[----:B------:R-:W0:Y:S08]  /*0040*/  S2UR UR5, SR_CTAID.X ;  /* 0x00000000000579c3 */ /* 0x000e300000002500 */
[----:B------:R-:W0:Y:S08]  /*0050*/  LDC R0, c[0x0][0x360] ;  /* 0x0000d800ff007b82 */ /* 0x000e300000000800 */
[----:B------:R-:W1:Y:S08]  /*0060*/  S2UR UR4, SR_CTAID.Y ;  /* 0x00000000000479c3 */ /* 0x000e700000002600 */
[----:B------:R-:W2:Y:S01]  /*0070*/  LDC.64 R2, c[0x0][0x398] ;  /* 0x0000e600ff027b82 */ /* 0x000ea20000000a00 */
[----:B0-----:R-:W-:-:S02]  /*0080*/  IMAD R0, R0, UR5, R5 ;  /* 0x0000000500007c24 */ /* 0x001fc4000f8e0205 */
[----:B-1----:R-:W-:-:S03]  /*0090*/  IMAD R19, R19, UR4, R4 ;  /* 0x0000000413137c24 */ /* 0x002fc6000f8e0204 */
[----:B--2---:R-:W-:-:S04]  /*00a0*/  ISETP.GE.AND P0, PT, R0, R3, PT ;  /* 0x000000030000720c */ /* 0x004fc80003f06270 */
[----:B------:R-:W-:-:S13]  /*00b0*/  ISETP.GE.OR P0, PT, R19, R2, P0 ;  /* 0x000000021300720c */ /* 0x000fda0000706670 */
[----:B------:R-:W-:Y:S05]  /*00c0*/  @P0 EXIT ;  /* 0x000000000000094d */ /* 0x000fea0003800000 */
[----:B------:R-:W0:Y:S01]  /*00d0*/  LDC R2, c[0x0][0x3a0] ;  /* 0x0000e800ff027b82 */ /* 0x000e220000000800 */
[----:B------:R-:W1:Y:S01]  /*00e0*/  LDCU.64 UR4, c[0x0][0x358] ;  /* 0x00006b00ff0477ac */ /* 0x000e620008000a00 */
[----:B------:R-:W-:Y:S01]  /*00f0*/  HFMA2 R24, -RZ, RZ, 0, 0 ;  /* 0x00000000ff187431 */ /* 0x000fe200000001ff */
[----:B0-----:R-:W-:-:S13]  /*0100*/  ISETP.GE.AND P0, PT, R2, 0x1, PT ;  /* 0x000000010200780c */ /* 0x001fda0003f06270 */
[----:B-1----:R-:W-:Y:S05]  /*0110*/  @!P0 BRA `(.L_x_8) ;  /* 0x0000000400e08947 */ /* 0x002fea0003800000 */
[C---:B------:R-:W-:Y:S01]  /*0120*/  ISETP.GE.U32.AND P1, PT, R2.reuse, 0x8, PT ;  /* 0x000000080200780c */ /* 0x040fe20003f26070 */
[----:B------:R-:W-:Y:S01]  /*0130*/  IMAD R20, R19, R2, RZ ;  /* 0x0000000213147224 */ /* 0x000fe200078e02ff */
[----:B------:R-:W-:Y:S02]  /*0140*/  LOP3.LUT R27, R2, 0x7, RZ, 0xc0, !PT ;  /* 0x00000007021b7812 */ /* 0x000fe400078ec0ff */
[----:B------:R-:W-:Y:S02]  /*0150*/  MOV R24, RZ ;  /* 0x000000ff00187202 */ /* 0x000fe40000000f00 */
[----:B------:R-:W-:Y:S02]  /*0160*/  ISETP.NE.AND P0, PT, R27, RZ, PT ;  /* 0x000000ff1b00720c */ /* 0x000fe40003f05270 */
[----:B------:R-:W-:-:S05]  /*0170*/  MOV R21, RZ ;  /* 0x000000ff00157202 */ /* 0x000fca0000000f00 */
[----:B------:R-:W-:Y:S06]  /*0180*/  @!P1 BRA `(.L_x_9) ;  /* 0x0000000000c49947 */ /* 0x000fec0003800000 */
[----:B------:R-:W0:Y:S01]  /*0190*/  LDC.64 R4, c[0x0][0x380] ;  /* 0x0000e000ff047b82 */ /* 0x000e220000000a00 */
[----:B------:R-:W-:Y:S02]  /*01a0*/  LOP3.LUT R21, R2, 0x7ffffff8, RZ, 0xc0, !PT ;  /* 0x7ffffff802157812 */ /* 0x000fe400078ec0ff */
[----:B------:R-:W-:Y:S02]  /*01b0*/  MOV R24, RZ ;  /* 0x000000ff00187202 */ /* 0x000fe40000000f00 */
[----:B------:R-:W-:Y:S02]  /*01c0*/  MOV R18, R0 ;  /* 0x0000000000127202 */ /* 0x000fe40000000f00 */
[----:B------:R-:W-:Y:S01]  /*01d0*/  IADD3 R22, PT, PT, -R21, RZ, RZ ;  /* 0x000000ff15167210 */ /* 0x000fe20007ffe1ff */
[----:B0-----:R-:W-:-:S03]  /*01e0*/  IMAD.WIDE.U32 R4, R20, 0x4, R4 ;  /* 0x0000000414047825 */ /* 0x001fc600078e0004 */
[----:B------:R-:W-:-:S04]  /*01f0*/  IADD3 R6, P1, PT, R4, 0x10, RZ ;  /* 0x0000001004067810 */ /* 0x000fc80007f3e0ff */
[----:B------:R-:W-:-:S09]  /*0200*/  IADD3.X R7, PT, PT, RZ, R5, RZ, P1, !PT ;  /* 0x00000005ff077210 */ /* 0x000fd20000ffe4ff */
.L_x_10:
[----:B------:R-:W0:Y:S01]  /*0210*/  LDC.64 R16, c[0x0][0x388] ;  /* 0x0000e200ff107b82 */ /* 0x000e220000000a00 */
[----:B------:R-:W-:Y:S02]  /*0220*/  MOV R4, R6 ;  /* 0x0000000600047202 */ /* 0x000fe40000000f00 */
[----:B------:R-:W-:-:S05]  /*0230*/  MOV R5, R7 ;  /* 0x0000000700057202 */ /* 0x000fca0000000f00 */
[----:B------:R-:W2:Y:S04]  /*0240*/  LDG.E R25, desc[UR4][R4.64+-0x10] ;  /* 0xfffff00404197981 */ /* 0x000ea8000c1e1900 */
[----:B------:R-:W3:Y:S04]  /*0250*/  LDG.E R23, desc[UR4][R4.64+-0xc] ;  /* 0xfffff40404177981 */ /* 0x000ee8000c1e1900 */
[----:B------:R-:W4:Y:S04]  /*0260*/  LDG.E R29, desc[UR4][R4.64+-0x8] ;  /* 0xfffff804041d7981 */ /* 0x000f28000c1e1900 */
[----:B------:R-:W5:Y:S01]  /*0270*/  LDG.E R28, desc[UR4][R4.64+-0x4] ;  /* 0xfffffc04041c7981 */ /* 0x000f62000c1e1900 */
[----:B0-----:R-:W-:-:S05]  /*0280*/  IMAD.WIDE R16, R18, 0x4, R16 ;  /* 0x0000000412107825 */ /* 0x001fca00078e0210 */
[----:B------:R0:W2:Y:S01]  /*0290*/  LDG.E R26, desc[UR4][R16.64] ;  /* 0x00000004101a7981 */ /* 0x0000a2000c1e1900 */
[----:B------:R-:W-:-:S04]  /*02a0*/  IMAD.WIDE R14, R3, 0x4, R16 ;  /* 0x00000004030e7825 */ /* 0x000fc800078e0210 */
[C---:B------:R-:W-:Y:S02]  /*02b0*/  IMAD.WIDE R6, R3.reuse, 0x4, R14 ;  /* 0x0000000403067825 */ /* 0x040fe400078e020e */
[----:B------:R-:W3:Y:S02]  /*02c0*/  LDG.E R14, desc[UR4][R14.64] ;  /* 0x000000040e0e7981 */ /* 0x000ee4000c1e1900 */
[C---:B------:R-:W-:Y:S02]  /*02d0*/  IMAD.WIDE R10, R3.reuse, 0x4, R6 ;  /* 0x00000004030a7825 */ /* 0x040fe400078e0206 */
[----:B------:R-:W4:Y:S02]  /*02e0*/  LDG.E R6, desc[UR4][R6.64] ;  /* 0x0000000406067981 */ /* 0x000f24000c1e1900 */
[C---:B------:R-:W-:Y:S02]  /*02f0*/  IMAD.WIDE R8, R3.reuse, 0x4, R10 ;  /* 0x0000000403087825 */ /* 0x040fe400078e020a */
[----:B------:R-:W5:Y:S02]  /*0300*/  LDG.E R10, desc[UR4][R10.64] ;  /* 0x000000040a0a7981 */ /* 0x000f64000c1e1900 */
[----:B------:R-:W-:-:S02]  /*0310*/  IMAD.WIDE R12, R3, 0x4, R8 ;  /* 0x00000004030c7825 */ /* 0x000fc400078e0208 */
[----:B------:R-:W5:Y:S04]  /*0320*/  LDG.E R7, desc[UR4][R4.64] ;  /* 0x0000000404077981 */ /* 0x000f68000c1e1900 */
[----:B------:R-:W5:Y:S01]  /*0330*/  LDG.E R8, desc[UR4][R8.64] ;  /* 0x0000000408087981 */ /* 0x000f62000c1e1900 */
[----:B0-----:R-:W-:-:S03]  /*0340*/  IMAD.WIDE R16, R3, 0x4, R12 ;  /* 0x0000000403107825 */ /* 0x001fc600078e020c */
[----:B------:R-:W5:Y:S04]  /*0350*/  LDG.E R12, desc[UR4][R12.64] ;  /* 0x000000040c0c7981 */ /* 0x000f68000c1e1900 */
[----:B------:R-:W5:Y:S04]  /*0360*/  LDG.E R15, desc[UR4][R16.64] ;  /* 0x00000004100f7981 */ /* 0x000f68000c1e1900 */
[----:B------:R-:W5:Y:S04]  /*0370*/  LDG.E R9, desc[UR4][R4.64+0x4] ;  /* 0x0000040404097981 */ /* 0x000f68000c1e1900 */
[----:B------:R-:W5:Y:S01]  /*0380*/  LDG.E R11, desc[UR4][R4.64+0xc] ;  /* 0x00000c04040b7981 */ /* 0x000f62000c1e1900 */
[----:B--2---:R-:W-:Y:S01]  /*0390*/  FFMA R26, R25, R26, R24 ;  /* 0x0000001a191a7223 */ /* 0x004fe20000000018 */
[----:B------:R-:W-:-:S02]  /*03a0*/  IMAD.WIDE R24, R3, 0x4, R16 ;  /* 0x0000000403187825 */ /* 0x000fc400078e0210 */
[----:B------:R-:W2:Y:S04]  /*03b0*/  LDG.E R16, desc[UR4][R4.64+0x8] ;  /* 0x0000080404107981 */ /* 0x000ea8000c1e1900 */
[----:B------:R-:W2:Y:S01]  /*03c0*/  LDG.E R24, desc[UR4][R24.64] ;  /* 0x0000000418187981 */ /* 0x000ea2000c1e1900 */
[----:B---3--:R-:W-:Y:S01]  /*03d0*/  FFMA R14, R23, R14, R26 ;  /* 0x0000000e170e7223 */ /* 0x008fe2000000001a */
[----:B------:R-:W-:-:S03]  /*03e0*/  IADD3 R22, PT, PT, R22, 0x8, RZ ;  /* 0x0000000816167810 */ /* 0x000fc60007ffe0ff */
[----:B----4-:R-:W-:Y:S01]  /*03f0*/  FFMA R29, R29, R6, R14 ;  /* 0x000000061d1d7223 */ /* 0x010fe2000000000e */
[----:B------:R-:W-:-:S03]  /*0400*/  ISETP.NE.AND P1, PT, R22, RZ, PT ;  /* 0x000000ff1600720c */ /* 0x000fc60003f25270 */
[----:B-----5:R-:W-:Y:S01]  /*0410*/  FFMA R10, R28, R10, R29 ;  /* 0x0000000a1c0a7223 */ /* 0x020fe2000000001d */
[----:B------:R-:W-:-:S03]  /*0420*/  IADD3 R6, P2, PT, R4, 0x20, RZ ;  /* 0x0000002004067810 */ /* 0x000fc60007f5e0ff */
[----:B------:R-:W-:Y:S01]  /*0430*/  FFMA R8, R7, R8, R10 ;  /* 0x0000000807087223 */ /* 0x000fe2000000000a */
[----:B------:R-:W-:Y:S02]  /*0440*/  IADD3.X R7, PT, PT, RZ, R5, RZ, P2, !PT ;  /* 0x00000005ff077210 */ /* 0x000fe400017fe4ff */
[----:B------:R-:W-:Y:S01]  /*0450*/  LEA R18, R3, R18, 0x3 ;  /* 0x0000001203127211 */ /* 0x000fe200078e18ff */
[----:B------:R-:W-:-:S04]  /*0460*/  FFMA R9, R9, R12, R8 ;  /* 0x0000000c09097223 */ /* 0x000fc80000000008 */
[----:B--2---:R-:W-:-:S04]  /*0470*/  FFMA R16, R16, R15, R9 ;  /* 0x0000000f10107223 */ /* 0x004fc80000000009 */
[----:B------:R-:W-:Y:S01]  /*0480*/  FFMA R24, R11, R24, R16 ;  /* 0x000000180b187223 */ /* 0x000fe20000000010 */
[----:B------:R-:W-:Y:S06]  /*0490*/  @P1 BRA `(.L_x_10) ;  /* 0xfffffffc005c1947 */ /* 0x000fec000383ffff */
.L_x_9:
[----:B------:R-:W-:Y:S05]  /*04a0*/  @!P0 BRA `(.L_x_8) ;  /* 0x0000000000fc8947 */ /* 0x000fea0003800000 */
[----:B------:R-:W-:Y:S02]  /*04b0*/  ISETP.GE.U32.AND P1, PT, R27, 0x4, PT ;  /* 0x000000041b00780c */ /* 0x000fe40003f26070 */
[----:B------:R-:W-:-:S04]  /*04c0*/  LOP3.LUT R16, R2, 0x3, RZ, 0xc0, !PT ;  /* 0x0000000302107812 */ /* 0x000fc800078ec0ff */
[----:B------:R-:W-:-:S07]  /*04d0*/  ISETP.NE.AND P0, PT, R16, RZ, PT ;  /* 0x000000ff1000720c */ /* 0x000fce0003f05270 */
[----:B------:R-:W-:Y:S06]  /*04e0*/  @!P1 BRA `(.L_x_11) ;  /* 0x00000000006c9947 */ /* 0x000fec0003800000 */
[----:B------:R-:W0:Y:S01]  /*04f0*/  LDC.64 R6, c[0x0][0x388] ;  /* 0x0000e200ff067b82 */ /* 0x000e220000000a00 */
[----:B------:R-:W1:Y:S01]  /*0500*/  LDCU.64 UR6, c[0x0][0x380] ;  /* 0x00007000ff0677ac */ /* 0x000e620008000a00 */
[----:B------:R-:W-:Y:S01]  /*0510*/  IMAD R9, R21, R3, R0 ;  /* 0x0000000315097224 */ /* 0x000fe200078e0200 */
[CC--:B------:R-:W-:Y:S02]  /*0520*/  IADD3 R5, PT, PT, R20.reuse, R21.reuse, RZ ;  /* 0x0000001514057210 */ /* 0x0c0fe40007ffe0ff */
[----:B------:R-:W-:-:S03]  /*0530*/  IADD3 R10, P1, PT, R20, R21, RZ ;  /* 0x00000015140a7210 */ /* 0x000fc60007f3e0ff */
[----:B------:R-:W2:Y:S01]  /*0540*/  LDC.64 R14, c[0x0][0x380] ;  /* 0x0000e000ff0e7b82 */ /* 0x000ea20000000a00 */
[----:B0-----:R-:W-:-:S04]  /*0550*/  IMAD.WIDE R6, R9, 0x4, R6 ;  /* 0x0000000409067825 */ /* 0x001fc800078e0206 */
[----:B------:R-:W-:Y:S02]  /*0560*/  IMAD.WIDE R8, R3, 0x4, R6 ;  /* 0x0000000403087825 */ /* 0x000fe400078e0206 */
[----:B------:R-:W3:Y:S02]  /*0570*/  LDG.E R6, desc[UR4][R6.64] ;  /* 0x0000000406067981 */ /* 0x000ee4000c1e1900 */
[----:B--2---:R-:W-:Y:S01]  /*0580*/  IMAD.WIDE.U32 R14, R5, 0x4, R14 ;  /* 0x00000004050e7825 */ /* 0x004fe200078e000e */
[----:B------:R-:W-:Y:S02]  /*0590*/  IADD3.X R5, PT, PT, RZ, RZ, RZ, P1, !PT ;  /* 0x000000ffff057210 */ /* 0x000fe40000ffe4ff */
[----:B-1----:R-:W-:-:S03]  /*05a0*/  LEA R4, P1, R10, UR6, 0x2 ;  /* 0x000000060a047c11 */ /* 0x002fc6000f8210ff */
[----:B------:R-:W3:Y:S01]  /*05b0*/  LDG.E R15, desc[UR4][R14.64] ;  /* 0x000000040e0f7981 */ /* 0x000ee2000c1e1900 */
[----:B------:R-:W-:Y:S01]  /*05c0*/  LEA.HI.X R5, R10, UR7, R5, 0x2, P1 ;  /* 0x000000070a057c11 */ /* 0x000fe200088f1405 */
[C---:B------:R-:W-:Y:S02]  /*05d0*/  IMAD.WIDE R10, R3.reuse, 0x4, R8 ;  /* 0x00000004030a7825 */ /* 0x040fe400078e0208 */
[----:B------:R-:W2:Y:S04]  /*05e0*/  LDG.E R8, desc[UR4][R8.64] ;  /* 0x0000000408087981 */ /* 0x000ea8000c1e1900 */
[----:B------:R-:W2:Y:S01]  /*05f0*/  LDG.E R17, desc[UR4][R4.64+0x4] ;  /* 0x0000040404117981 */ /* 0x000ea2000c1e1900 */
[----:B------:R-:W-:-:S03]  /*0600*/  IMAD.WIDE R12, R3, 0x4, R10 ;  /* 0x00000004030c7825 */ /* 0x000fc600078e020a */
[----:B------:R-:W4:Y:S04]  /*0610*/  LDG.E R22, desc[UR4][R10.64] ;  /* 0x000000040a167981 */ /* 0x000f28000c1e1900 */
[----:B------:R-:W4:Y:S04]  /*0620*/  LDG.E R18, desc[UR4][R4.64+0x8] ;  /* 0x0000080404127981 */ /* 0x000f28000c1e1900 */
[----:B------:R-:W5:Y:S04]  /*0630*/  LDG.E R26, desc[UR4][R4.64+0xc] ;  /* 0x00000c04041a7981 */ /* 0x000f68000c1e1900 */
[----:B------:R-:W5:Y:S01]  /*0640*/  LDG.E R12, desc[UR4][R12.64] ;  /* 0x000000040c0c7981 */ /* 0x000f62000c1e1900 */
[----:B------:R-:W-:Y:S01]  /*0650*/  IADD3 R21, PT, PT, R21, 0x4, RZ ;  /* 0x0000000415157810 */ /* 0x000fe20007ffe0ff */
[----:B---3--:R-:W-:-:S04]  /*0660*/  FFMA R24, R15, R6, R24 ;  /* 0x000000060f187223 */ /* 0x008fc80000000018 */
[----:B--2---:R-:W-:-:S04]  /*0670*/  FFMA R17, R17, R8, R24 ;  /* 0x0000000811117223 */ /* 0x004fc80000000018 */
[----:B----4-:R-:W-:-:S04]  /*0680*/  FFMA R17, R18, R22, R17 ;  /* 0x0000001612117223 */ /* 0x010fc80000000011 */
[----:B-----5:R-:W-:-:S07]  /*0690*/  FFMA R24, R26, R12, R17 ;  /* 0x0000000c1a187223 */ /* 0x020fce0000000011 */
.L_x_11:
[----:B------:R-:W-:Y:S05]  /*06a0*/  @!P0 BRA `(.L_x_8) ;  /* 0x00000000007c8947 */ /* 0x000fea0003800000 */
[----:B------:R-:W-:Y:S01]  /*06b0*/  ISETP.NE.AND P1, PT, R16, 0x1, PT ;  /* 0x000000011000780c */ /* 0x000fe20003f25270 */
[----:B------:R-:W0:Y:S01]  /*06c0*/  LDC.64 R12, c[0x0][0x380] ;  /* 0x0000e000ff0c7b82 */ /* 0x000e220000000a00 */
[----:B------:R-:W-:-:S04]  /*06d0*/  LOP3.LUT R2, R2, 0x1, RZ, 0xc0, !PT ;  /* 0x0000000102027812 */ /* 0x000fc800078ec0ff */
[----:B------:R-:W-:-:S03]  /*06e0*/  ISETP.NE.U32.AND P0, PT, R2, 0x1, PT ;  /* 0x000000010200780c */ /* 0x000fc60003f05070 */
[----:B------:R-:W1:Y:S04]  /*06f0*/  LDC.64 R10, c[0x0][0x388] ;  /* 0x0000e200ff0a7b82 */ /* 0x000e680000000a00 */
[CC--:B------:R-:W-:Y:S02]  /*0700*/  @P1 IADD3 R15, PT, PT, R20.reuse, R21.reuse, RZ ;  /* 0x00000015140f1210 */ /* 0x0c0fe40007ffe0ff */
[----:B------:R-:W-:Y:S02]  /*0710*/  @P1 IADD3 R2, P2, PT, R20, R21, RZ ;  /* 0x0000001514021210 */ /* 0x000fe40007f5e0ff */
[----:B------:R-:W2:Y:S02]  /*0720*/  @P1 LDC.64 R4, c[0x0][0x380] ;  /* 0x0000e000ff041b82 */ /* 0x000ea40000000a00 */
[----:B------:R-:W-:-:S06]  /*0730*/  @P1 IADD3.X R14, PT, PT, RZ, RZ, RZ, P2, !PT ;  /* 0x000000ffff0e1210 */ /* 0x000fcc00017fe4ff */
[----:B------:R-:W3:Y:S01]  /*0740*/  LDC.64 R6, c[0x0][0x380] ;  /* 0x0000e000ff067b82 */ /* 0x000ee20000000a00 */
[----:B0-----:R-:W-:-:S04]  /*0750*/  @P1 IMAD.WIDE.U32 R12, R15, 0x4, R12 ;  /* 0x000000040f0c1825 */ /* 0x001fc800078e000c */
[C---:B------:R-:W-:Y:S01]  /*0760*/  @P1 IMAD R15, R21.reuse, R3, R0 ;  /* 0x00000003150f1224 */ /* 0x040fe200078e0200 */
[----:B------:R-:W-:Y:S01]  /*0770*/  @P1 IADD3 R21, PT, PT, R21, 0x2, RZ ;  /* 0x0000000215151810 */ /* 0x000fe20007ffe0ff */
[----:B------:R-:W4:Y:S01]  /*0780*/  @P1 LDG.E R13, desc[UR4][R12.64] ;  /* 0x000000040c0d1981 */ /* 0x000f22000c1e1900 */
[----:B------:R-:W0:Y:S01]  /*0790*/  LDC.64 R8, c[0x0][0x388] ;  /* 0x0000e200ff087b82 */ /* 0x000e220000000a00 */
[----:B-1----:R-:W-:Y:S01]  /*07a0*/  @P1 IMAD.WIDE R10, R15, 0x4, R10 ;  /* 0x000000040f0a1825 */ /* 0x002fe200078e020a */
[----:B------:R-:W-:Y:S02]  /*07b0*/  @!P0 IADD3 R17, PT, PT, R20, R21, RZ ;  /* 0x0000001514118210 */ /* 0x000fe40007ffe0ff */
[----:B--2---:R-:W-:Y:S01]  /*07c0*/  @P1 LEA R4, P2, R2, R4, 0x2 ;  /* 0x0000000402041211 */ /* 0x004fe200078410ff */
[----:B------:R-:W-:-:S03]  /*07d0*/  @!P0 IMAD R21, R21, R3, R0 ;  /* 0x0000000315158224 */ /* 0x000fc600078e0200 */
[----:B------:R-:W-:Y:S01]  /*07e0*/  @P1 LEA.HI.X R5, R2, R5, R14, 0x2, P2 ;  /* 0x0000000502051211 */ /* 0x000fe200010f140e */
[----:B------:R-:W-:Y:S01]  /*07f0*/  @P1 IMAD.WIDE R14, R3, 0x4, R10 ;  /* 0x00000004030e1825 */ /* 0x000fe200078e020a */
[----:B------:R-:W4:Y:S03]  /*0800*/  @P1 LDG.E R2, desc[UR4][R10.64] ;  /* 0x000000040a021981 */ /* 0x000f26000c1e1900 */
[----:B---3--:R-:W-:Y:S01]  /*0810*/  @!P0 IMAD.WIDE.U32 R6, R17, 0x4, R6 ;  /* 0x0000000411068825 */ /* 0x008fe200078e0006 */
[----:B------:R-:W2:Y:S04]  /*0820*/  @P1 LDG.E R5, desc[UR4][R4.64+0x4] ;  /* 0x0000040404051981 */ /* 0x000ea8000c1e1900 */
[----:B------:R-:W2:Y:S01]  /*0830*/  @P1 LDG.E R14, desc[UR4][R14.64] ;  /* 0x000000040e0e1981 */ /* 0x000ea2000c1e1900 */
[----:B0-----:R-:W-:-:S03]  /*0840*/  @!P0 IMAD.WIDE R8, R21, 0x4, R8 ;  /* 0x0000000415088825 */ /* 0x001fc600078e0208 */
[----:B------:R-:W3:Y:S04]  /*0850*/  @!P0 LDG.E R7, desc[UR4][R6.64] ;  /* 0x0000000406078981 */ /* 0x000ee8000c1e1900 */
[----:B------:R-:W3:Y:S01]  /*0860*/  @!P0 LDG.E R8, desc[UR4][R8.64] ;  /* 0x0000000408088981 */ /* 0x000ee2000c1e1900 */
[----:B----4-:R-:W-:-:S04]  /*0870*/  @P1 FFMA R2, R13, R2, R24 ;  /* 0x000000020d021223 */ /* 0x010fc80000000018 */
[----:B--2---:R-:W-:-:S04]  /*0880*/  @P1 FFMA R24, R5, R14, R2 ;  /* 0x0000000e05181223 */ /* 0x004fc80000000002 */
[----:B---3--:R-:W-:-:S07]  /*0890*/  @!P0 FFMA R24, R7, R8, R24 ;  /* 0x0000000807188223 */ /* 0x008fce0000000018 */
.L_x_8:
[----:B------:R-:W0:Y:S01]  /*08a0*/  LDC.64 R4, c[0x0][0x390] ;  /* 0x0000e400ff047b82 */ /* 0x000e220000000a00 */
[----:B------:R-:W-:-:S04]  /*08b0*/  IMAD R3, R19, R3, R0 ;  /* 0x0000000313037224 */ /* 0x000fc800078e0200 */
[----:B0-----:R-:W-:-:S05]  /*08c0*/  IMAD.WIDE R2, R3, 0x4, R4 ;  /* 0x0000000403027825 */ /* 0x001fca00078e0204 */
[----:B------:R-:W-:Y:S01]  /*08d0*/  STG.E desc[UR4][R2.64], R24 ;  /* 0x0000001802007986 */ /* 0x000fe2000c101904 */
[----:B------:R-:W-:Y:S05]  /*08e0*/  EXIT ;  /* 0x000000000000794d */ /* 0x000fea0003800000 */
.L_x_12:
        /* <DEDUP_REMOVED lines=9> */
.L_x_15:


//--------------------- .nv.shared._Z16matmalGPU_tiled4PfS_S_iii --------------------------
	.section	.nv.shared._Z16matmalGPU_tiled4PfS_S_iii,"aw",@nobits
	.sectionflags	@""
	.align	4
.nv.shared._Z16matmalGPU_tiled4PfS_S_iii:
	.zero		9216


//--------------------- .nv.shared.reserved.0     --------------------------
	.section	.nv.shared.reserved.0,"aw",@nobits
	.weak		__nv_reservedSMEM_offset_0_alias
	.size		__nv_reservedSMEM_offset_0_alias, 0, 64
	.other		__nv_reservedSMEM_offset_0_alias,@"STO_CUDA_RESERVED_SHARED STV_DEFAULT"
__nv_reservedSMEM_offset_0_alias:
	.zero		0
	.zero		64


//--------------------- .nv.global                --------------------------
	.section	.nv.global,"aw",@nobits
.nv.global:
	.type		_ZN34_INTERNAL_4bf2ffeb_4_k_cu_b4bc84444cuda3std6ranges3__45__cpo9iter_moveE,@object
	.size		_ZN34_INTERNAL_4bf2ffeb_4_k_cu_b4bc84444cuda3std6ranges3__45__cpo9iter_moveE,(_ZN34_INTERNAL_4bf2ffeb_4_k_cu_b4bc84444cuda3std3__436_GLOBAL__N__4bf2ffeb_4_k_cu_b4bc84446ignoreE - _ZN34_INTERNAL_4bf2ffeb_4_k_cu_b4bc84444cuda3std6ranges3__45__cpo9iter_moveE)
_ZN34_INTERNAL_4bf2ffeb_4_k_cu_b4bc84444cuda3std6ranges3__45__cpo9iter_moveE:
	.zero		1
	.type		_ZN34_INTERNAL_4bf2ffeb_4_k_cu_b4bc84444cuda3std3__436_GLOBAL__N__4bf2ffeb_4_k_cu_b4bc84446ignoreE,@object
	.size		_ZN34_INTERNAL_4bf2ffeb_4_k_cu_b4bc84444cuda3std3__436_GLOBAL__N__4bf2ffeb_4_k_cu_b4bc84446ignoreE,(_ZN34_INTERNAL_4bf2ffeb_4_k_cu_b4bc84444cuda3std3__45__cpo4cendE - _ZN34_INTERNAL_4bf2ffeb_4_k_cu_b4bc84444cuda3std3__436_GLOBAL__N__4bf2ffeb_4_k_cu_b4bc84446ignoreE)
_ZN34_INTERNAL_4bf2ffeb_4_k_cu_b4bc84444cuda3std3__436_GLOBAL__N__4bf2ffeb_4_k_cu_b4bc84446ignoreE:
	.zero		1
	.type		_ZN34_INTERNAL_4bf2ffeb_4_k_cu_b4bc84444cuda3std3__45__cpo4cendE,@object
	.size		_ZN34_INTERNAL_4bf2ffeb_4_k_cu_b4bc84444cuda3std3__45__cpo4cendE,(_ZN34_INTERNAL_4bf2ffeb_4_k_cu_b4bc84444cuda3std3__45__cpo3endE - _ZN34_INTERNAL_4bf2ffeb_4_k_cu_b4bc84444cuda3std3__45__cpo4cendE)
_ZN34_INTERNAL_4bf2ffeb_4_k_cu_b4bc84444cuda3std3__45__cpo4cendE:
	.zero		1
	.type		_ZN34_INTERNAL_4bf2ffeb_4_k_cu_b4bc84444cuda3std3__45__cpo3endE,@object
	.size		_ZN34_INTERNAL_4bf2ffeb_4_k_cu_b4bc84444cuda3std3__45__cpo3endE,(_ZN34_INTERNAL_4bf2ffeb_4_k_cu_b4bc84444cuda3std3__48in_placeE - _ZN34_INTERNAL_4bf2ffeb_4_k_cu_b4bc84444cuda3std3__45__cpo3endE)
_ZN34_INTERNAL_4bf2ffeb_4_k_cu_b4bc84444cuda3std3__45__cpo3endE:
	.zero		1
	.type		_ZN34_INTERNAL_4bf2ffeb_4_k_cu_b4bc84444cuda3std3__48in_placeE,@object
	.size		_ZN34_INTERNAL_4bf2ffeb_4_k_cu_b4bc84444cuda3std3__48in_placeE,(_ZN34_INTERNAL_4bf2ffeb_4_k_cu_b4bc84444cuda3std6ranges3__45__cpo7advanceE - _ZN34_INTERNAL_4bf2ffeb_4_k_cu_b4bc84444cuda3std3__48in_placeE)
_ZN34_INTERNAL_4bf2ffeb_4_k_cu_b4bc84444cuda3std3__48in_placeE:
	.zero		1
	.type		_ZN34_INTERNAL_4bf2ffeb_4_k_cu_b4bc84444cuda3std6ranges3__45__cpo7advanceE,@object
	.size		_ZN34_INTERNAL_4bf2ffeb_4_k_cu_b4bc84444cuda3std6ranges3__45__cpo7advanceE,(_ZN34_INTERNAL_4bf2ffeb_4_k_cu_b4bc84444cuda3std3__45__cpo5beginE - _ZN34_INTERNAL_4bf2ffeb_4_k_cu_b4bc84444cuda3std6ranges3__45__cpo7advanceE)
_ZN34_INTERNAL_4bf2ffeb_4_k_cu_b4bc84444cuda3std6ranges3__45__cpo7advanceE:
	.zero		1
	.type		_ZN34_INTERNAL_4bf2ffeb_4_k_cu_b4bc84444cuda3std3__45__cpo5beginE,@object
	.size		_ZN34_INTERNAL_4bf2ffeb_4_k_cu_b4bc84444cuda3std3__45__cpo5beginE,(_ZN34_INTERNAL_4bf2ffeb_4_k_cu_b4bc84444cuda3std3__419piecewise_constructE - _ZN34_INTERNAL_4bf2ffeb_4_k_cu_b4bc84444cuda3std3__45__cpo5beginE)
_ZN34_INTERNAL_4bf2ffeb_4_k_cu_b4bc84444cuda3std3__45__cpo5beginE:
	.zero		1
	.type		_ZN34_INTERNAL_4bf2ffeb_4_k_cu_b4bc84444cuda3std3__419piecewise_constructE,@object
	.size		_ZN34_INTERNAL_4bf2ffeb_4_k_cu_b4bc84444cuda3std3__419piecewise_constructE,(_ZN34_INTERNAL_4bf2ffeb_4_k_cu_b4bc84444cuda3std3__45__cpo6cbeginE - _ZN34_INTERNAL_4bf2ffeb_4_k_cu_b4bc84444cuda3std3__419piecewise_constructE)
_ZN34_INTERNAL_4bf2ffeb_4_k_cu_b4bc84444cuda3std3__419piecewise_constructE:
	.zero		1
	.type		_ZN34_INTERNAL_4bf2ffeb_4_k_cu_b4bc84444cuda3std3__45__cpo6cbeginE,@object
	.size		_ZN34_INTERNAL_4bf2ffeb_4_k_cu_b4bc84444cuda3std3__45__cpo6cbeginE,(_ZN34_INTERNAL_4bf2ffeb_4_k_cu_b4bc84444cuda3std6ranges3__45__cpo4swapE - _ZN34_INTERNAL_4bf2ffeb_4_k_cu_b4bc84444cuda3std3__45__cpo6cbeginE)
_ZN34_INTERNAL_4bf2ffeb_4_k_cu_b4bc84444cuda3std3__45__cpo6cbeginE:
	.zero		1
	.type		_ZN34_INTERNAL_4bf2ffeb_4_k_cu_b4bc84444cuda3std6ranges3__45__cpo4swapE,@object
	.size		_ZN34_INTERNAL_4bf2ffeb_4_k_cu_b4bc84444cuda3std6ranges3__45__cpo4swapE,(.L_7 - _ZN34_INTERNAL_4bf2ffeb_4_k_cu_b4bc84444cuda3std6ranges3__45__cpo4swapE)
_ZN34_INTERNAL_4bf2ffeb_4_k_cu_b4bc84444cuda3std6ranges3__45__cpo4swapE:
	.zero		1
.L_7:


//--------------------- .nv.shared._Z15matmalGPU_tiledPfS_S_iii --------------------------
	.section	.nv.shared._Z15matmalGPU_tiledPfS_S_iii,"aw",@nobits
	.sectionflags	@""
	.align	4
.nv.shared._Z15matmalGPU_tiledPfS_S_iii:
	.zero		3072


//--------------------- .nv.constant0._Z16matmalGPU_tiled4PfS_S_iii --------------------------
	.section	.nv.constant0._Z16matmalGPU_tiled4PfS_S_iii,"a",@progbits
	.sectionflags	@""
	.align	4
.nv.constant0._Z16matmalGPU_tiled4PfS_S_iii:
	.zero		932


//--------------------- .nv.constant0._Z15matmalGPU_tiledPfS_S_iii --------------------------
	.section	.nv.constant0._Z15matmalGPU_tiledPfS_S_iii,"a",@progbits
	.sectionflags	@""
	.align	4
.nv.constant0._Z15matmalGPU_tiledPfS_S_iii:
	.zero		932


//--------------------- .nv.constant0._Z15matmalGPU_naivePfS_S_iii --------------------------
	.section	.nv.constant0._Z15matmalGPU_naivePfS_S_iii,"a",@progbits
	.sectionflags	@""
	.align	4
.nv.constant0._Z15matmalGPU_naivePfS_S_iii:
	.zero		932


//--------------------- SYMBOLS --------------------------

	.type		.nv.reservedSmem.offset0,@object
	.size		.nv.reservedSmem.offset0,0x4
	.type		.nv.reservedSmem.cap,@object
	.size		.nv.reservedSmem.cap,0x4
